def attn_fwd(
    Q,
    K,
    V,
    Out,
    Lse,
    sm_scale,
    stride_qz,
    stride_qh,
    stride_qm,
    stride_qk,
    stride_kz,
    stride_kh,
    stride_kn,
    stride_kk,
    stride_vz,
    stride_vh,
    stride_vn,
    stride_vk,
    stride_oz,
    stride_oh,
    stride_om,
    stride_ok,
    seqlen_q,
    seqlen_k,
    BLOCK_M: tl.constexpr,
    BLOCK_N: tl.constexpr,
    HEAD_DIM: tl.constexpr,
    CAUSAL: tl.constexpr,
):
    start_m = tl.program_id(0)
    off_hz = tl.program_id(1)
    q_off = off_hz * stride_qh
    k_off = off_hz * stride_kh
    v_off = off_hz * stride_vh
    offs_m = start_m * BLOCK_M + tl.arange(0, BLOCK_M)
    offs_d = tl.arange(0, HEAD_DIM)
    offs_n = tl.arange(0, BLOCK_N)
    q_ptrs = Q + q_off + offs_m[:, None] * stride_qm + offs_d[None, :] * stride_qk
    k_ptrs = K + k_off + offs_d[:, None] * stride_kk + offs_n[None, :] * stride_kn
    v_ptrs = V + v_off + offs_n[:, None] * stride_vn + offs_d[None, :] * stride_vk
    m_i = tl.full([BLOCK_M], float("-inf"), dtype=tl.float32)
    l_i = tl.zeros([BLOCK_M], dtype=tl.float32) + 1.0
    acc = tl.zeros([BLOCK_M, HEAD_DIM], dtype=tl.float32)
    q = tl.load(q_ptrs)
    acc, l_i, m_i = _attn_fwd_inner(
        acc,
        l_i,
        m_i,
        q,
        k_ptrs,
        v_ptrs,
        sm_scale,
        stride_kn,
        stride_vn,
        start_m,
        seqlen_k,
        BLOCK_M,
        BLOCK_N,
        HEAD_DIM,
        CAUSAL,
    )
    acc = acc / l_i[:, None]
    lse = m_i + tl.math.log2(l_i) / 1.4426950408889634
    o_ptrs = (
        Out
        + off_hz * stride_oh
        + offs_m[:, None] * stride_om
        + offs_d[None, :] * stride_ok
    )
    tl.store(o_ptrs, acc.to(Out.dtype.element_ty))
    tl.store(Lse + off_hz * seqlen_q + offs_m, lse)

# config = {"BLOCK_M": 64, "BLOCK_N": 64, "HEAD_DIM": 128, "arch": "sm_100", "causal": false, "dtype": "fp16", "num_stages": 2, "num_warps": 8}
# arch = sm_100


// ===== COMPILED SASS (sm_100a) =====

	.target	sm_100a

	.elftype	@"ET_EXEC"


//--------------------- .note.nv.tkinfo           --------------------------
	.section	.note.nv.tkinfo,"",@"SHT_NOTE"
	.sectionflags	@"SHF_NOTE_NV_TKINFO"
	.tkinfo
        /*0018*/ 	.word	0x00000081
        /*0030*/ 	.string	""
        /*0030*/ 	.string	"ptxas-blackwell"
        /*0030*/ 	.string	"Cuda compilation tools, release 12.9, V12.9.86"
        /*0030*/ 	.string	"Build cuda_12.9.r12.9/compiler.36037853_0"
        /*0030*/ 	.string	"-v  -suppress-debug-info  -lineinfo  -arch sm_100a "



//--------------------- .note.nv.cuver            --------------------------
	.section	.note.nv.cuver,"",@"SHT_NOTE"
	.sectionflags	@"SHF_NOTE_NV_CUVER"
        /*0018*/ 	.short	0x0001
        /*001a*/ 	.short	0x0064
        /*001c*/ 	.short	0x0001
        /*001e*/ 	.short	0x0000
        /*0020*/ 	.short	0x0001
        /*0022*/ 	.short	0x0000


//--------------------- .nv.info                  --------------------------
	.section	.nv.info,"",@"SHT_CUDA_INFO"
	.align	4


	//----- nvinfo : EIATTR_REGCOUNT
	.align		4
        /*0000*/ 	.byte	0x04, 0x2f
        /*0002*/ 	.short	(.L_5 - .L_4)
	.align		4
.L_4:
        /*0004*/ 	.word	index@(attn_fwd)
        /*0008*/ 	.word	0x000000e0


	//----- nvinfo : EIATTR_FRAME_SIZE
	.align		4
.L_5:
        /*000c*/ 	.byte	0x04, 0x11
        /*000e*/ 	.short	(.L_7 - .L_6)
	.align		4
.L_6:
        /*0010*/ 	.word	index@($__internal_2_$__cuda_sm10x_tcgen05_guardrail_trap_unallocated_columns_being_dealloced)
        /*0014*/ 	.word	0x00000000


	//----- nvinfo : EIATTR_FRAME_SIZE
	.align		4
.L_7:
        /*0018*/ 	.byte	0x04, 0x11
        /*001a*/ 	.short	(.L_9 - .L_8)
	.align		4
.L_8:
        /*001c*/ 	.word	index@($__internal_1_$__cuda_sm10x_tcgen05_guardrail_trap_phase_invalid_during_alloc)
        /*0020*/ 	.word	0x00000000


	//----- nvinfo : EIATTR_FRAME_SIZE
	.align		4
.L_9:
        /*0024*/ 	.byte	0x04, 0x11
        /*0026*/ 	.short	(.L_11 - .L_10)
	.align		4
.L_10:
        /*0028*/ 	.word	index@($__internal_0_$__cuda_sm10x_tcgen05_guardrail_trap_col_being_dealloced_not_returned_by_alloc)
        /*002c*/ 	.word	0x00000000


	//----- nvinfo : EIATTR_FRAME_SIZE
	.align		4
.L_11:
        /*0030*/ 	.byte	0x04, 0x11
        /*0032*/ 	.short	(.L_13 - .L_12)
	.align		4
.L_12:
        /*0034*/ 	.word	index@(attn_fwd)
        /*0038*/ 	.word	0x00000000


	//----- nvinfo : EIATTR_MIN_STACK_SIZE
	.align		4
.L_13:
        /*003c*/ 	.byte	0x04, 0x12
        /*003e*/ 	.short	(.L_15 - .L_14)
	.align		4
.L_14:
        /*0040*/ 	.word	index@(attn_fwd)
        /*0044*/ 	.word	0x00000000
.L_15:


//--------------------- .nv.info.attn_fwd         --------------------------
	.section	.nv.info.attn_fwd,"",@"SHT_CUDA_INFO"
	.sectionflags	@""
	.align	4


	//----- nvinfo : EIATTR_CUDA_API_VERSION
	.align		4
        /*0000*/ 	.byte	0x04, 0x37
        /*0002*/ 	.short	(.L_17 - .L_16)
.L_16:
        /*0004*/ 	.word	0x00000081


	//----- nvinfo : EIATTR_KPARAM_INFO
	.align		4
.L_17:
        /*0008*/ 	.byte	0x04, 0x17
        /*000a*/ 	.short	(.L_19 - .L_18)
.L_18:
        /*000c*/ 	.word	0x00000000
        /*0010*/ 	.short	0x0019
        /*0012*/ 	.short	0x0080
        /*0014*/ 	.byte	0x00, 0xf4, 0x21, 0x00


	//----- nvinfo : EIATTR_KPARAM_INFO
	.align		4
.L_19:
        /*0018*/ 	.byte	0x04, 0x17
        /*001a*/ 	.short	(.L_21 - .L_20)
.L_20:
        /*001c*/ 	.word	0x00000000
        /*0020*/ 	.short	0x0018
        /*0022*/ 	.short	0x0078
        /*0024*/ 	.byte	0x00, 0xf4, 0x21, 0x00


	//----- nvinfo : EIATTR_KPARAM_INFO
	.align		4
.L_21:
        /*0028*/ 	.byte	0x04, 0x17
        /*002a*/ 	.short	(.L_23 - .L_22)
.L_22:
        /*002c*/ 	.word	0x00000000
        /*0030*/ 	.short	0x0017
        /*0032*/ 	.short	0x0070
        /*0034*/ 	.byte	0x00, 0xf0, 0x11, 0x00


	//----- nvinfo : EIATTR_KPARAM_INFO
	.align		4
.L_23:
        /*0038*/ 	.byte	0x04, 0x17
        /*003a*/ 	.short	(.L_25 - .L_24)
.L_24:
        /*003c*/ 	.word	0x00000000
        /*0040*/ 	.short	0x0016
        /*0042*/ 	.short	0x006c
        /*0044*/ 	.byte	0x00, 0xf0, 0x11, 0x00


	//----- nvinfo : EIATTR_KPARAM_INFO
	.align		4
.L_25:
        /*0048*/ 	.byte	0x04, 0x17
        /*004a*/ 	.short	(.L_27 - .L_26)
.L_26:
        /*004c*/ 	.word	0x00000000
        /*0050*/ 	.short	0x0015
        /*0052*/ 	.short	0x0068
        /*0054*/ 	.byte	0x00, 0xf0, 0x11, 0x00


	//----- nvinfo : EIATTR_KPARAM_INFO
	.align		4
.L_27:
        /*0058*/ 	.byte	0x04, 0x17
        /*005a*/ 	.short	(.L_29 - .L_28)
.L_28:
        /*005c*/ 	.word	0x00000000
        /*0060*/ 	.short	0x0014
        /*0062*/ 	.short	0x0064
        /*0064*/ 	.byte	0x00, 0xf0, 0x11, 0x00


	//----- nvinfo : EIATTR_KPARAM_INFO
	.align		4
.L_29:
        /*0068*/ 	.byte	0x04, 0x17
        /*006a*/ 	.short	(.L_31 - .L_30)
.L_30:
        /*006c*/ 	.word	0x00000000
        /*0070*/ 	.short	0x0013
        /*0072*/ 	.short	0x0060
        /*0074*/ 	.byte	0x00, 0xf0, 0x11, 0x00


	//----- nvinfo : EIATTR_KPARAM_INFO
	.align		4
.L_31:
        /*0078*/ 	.byte	0x04, 0x17
        /*007a*/ 	.short	(.L_33 - .L_32)
.L_32:
        /*007c*/ 	.word	0x00000000
        /*0080*/ 	.short	0x0012
        /*0082*/ 	.short	0x005c
        /*0084*/ 	.byte	0x00, 0xf0, 0x11, 0x00


	//----- nvinfo : EIATTR_KPARAM_INFO
	.align		4
.L_33:
        /*0088*/ 	.byte	0x04, 0x17
        /*008a*/ 	.short	(.L_35 - .L_34)
.L_34:
        /*008c*/ 	.word	0x00000000
        /*0090*/ 	.short	0x0011
        /*0092*/ 	.short	0x0058
        /*0094*/ 	.byte	0x00, 0xf0, 0x11, 0x00


	//----- nvinfo : EIATTR_KPARAM_INFO
	.align		4
.L_35:
        /*0098*/ 	.byte	0x04, 0x17
        /*009a*/ 	.short	(.L_37 - .L_36)
.L_36:
        /*009c*/ 	.word	0x00000000
        /*00a0*/ 	.short	0x0010
        /*00a2*/ 	.short	0x0054
        /*00a4*/ 	.byte	0x00, 0xf0, 0x11, 0x00


	//----- nvinfo : EIATTR_KPARAM_INFO
	.align		4
.L_37:
        /*00a8*/ 	.byte	0x04, 0x17
        /*00aa*/ 	.short	(.L_39 - .L_38)
.L_38:
        /*00ac*/ 	.word	0x00000000
        /*00b0*/ 	.short	0x000f
        /*00b2*/ 	.short	0x0050
        /*00b4*/ 	.byte	0x00, 0xf0, 0x11, 0x00


	//----- nvinfo : EIATTR_KPARAM_INFO
	.align		4
.L_39:
        /*00b8*/ 	.byte	0x04, 0x17
        /*00ba*/ 	.short	(.L_41 - .L_40)
.L_40:
        /*00bc*/ 	.word	0x00000000
        /*00c0*/ 	.short	0x000e
        /*00c2*/ 	.short	0x004c
        /*00c4*/ 	.byte	0x00, 0xf0, 0x11, 0x00


	//----- nvinfo : EIATTR_KPARAM_INFO
	.align		4
.L_41:
        /*00c8*/ 	.byte	0x04, 0x17
        /*00ca*/ 	.short	(.L_43 - .L_42)
.L_42:
        /*00cc*/ 	.word	0x00000000
        /*00d0*/ 	.short	0x000d
        /*00d2*/ 	.short	0x0048
        /*00d4*/ 	.byte	0x00, 0xf0, 0x11, 0x00


	//----- nvinfo : EIATTR_KPARAM_INFO
	.align		4
.L_43:
        /*00d8*/ 	.byte	0x04, 0x17
        /*00da*/ 	.short	(.L_45 - .L_44)
.L_44:
        /*00dc*/ 	.word	0x00000000
        /*00e0*/ 	.short	0x000c
        /*00e2*/ 	.short	0x0044
        /*00e4*/ 	.byte	0x00, 0xf0, 0x11, 0x00


	//----- nvinfo : EIATTR_KPARAM_INFO
	.align		4
.L_45:
        /*00e8*/ 	.byte	0x04, 0x17
        /*00ea*/ 	.short	(.L_47 - .L_46)
.L_46:
        /*00ec*/ 	.word	0x00000000
        /*00f0*/ 	.short	0x000b
        /*00f2*/ 	.short	0x0040
        /*00f4*/ 	.byte	0x00, 0xf0, 0x11, 0x00


	//----- nvinfo : EIATTR_KPARAM_INFO
	.align		4
.L_47:
        /*00f8*/ 	.byte	0x04, 0x17
        /*00fa*/ 	.short	(.L_49 - .L_48)
.L_48:
        /*00fc*/ 	.word	0x00000000
        /*0100*/ 	.short	0x000a
        /*0102*/ 	.short	0x003c
        /*0104*/ 	.byte	0x00, 0xf0, 0x11, 0x00


	//----- nvinfo : EIATTR_KPARAM_INFO
	.align		4
.L_49:
        /*0108*/ 	.byte	0x04, 0x17
        /*010a*/ 	.short	(.L_51 - .L_50)
.L_50:
        /*010c*/ 	.word	0x00000000
        /*0110*/ 	.short	0x0009
        /*0112*/ 	.short	0x0038
        /*0114*/ 	.byte	0x00, 0xf0, 0x11, 0x00


	//----- nvinfo : EIATTR_KPARAM_INFO
	.align		4
.L_51:
        /*0118*/ 	.byte	0x04, 0x17
        /*011a*/ 	.short	(.L_53 - .L_52)
.L_52:
        /*011c*/ 	.word	0x00000000
        /*0120*/ 	.short	0x0008
        /*0122*/ 	.short	0x0034
        /*0124*/ 	.byte	0x00, 0xf0, 0x11, 0x00


	//----- nvinfo : EIATTR_KPARAM_INFO
	.align		4
.L_53:
        /*0128*/ 	.byte	0x04, 0x17
        /*012a*/ 	.short	(.L_55 - .L_54)
.L_54:
        /*012c*/ 	.word	0x00000000
        /*0130*/ 	.short	0x0007
        /*0132*/ 	.short	0x0030
        /*0134*/ 	.byte	0x00, 0xf0, 0x11, 0x00


	//----- nvinfo : EIATTR_KPARAM_INFO
	.align		4
.L_55:
        /*0138*/ 	.byte	0x04, 0x17
        /*013a*/ 	.short	(.L_57 - .L_56)
.L_56:
        /*013c*/ 	.word	0x00000000
        /*0140*/ 	.short	0x0006
        /*0142*/ 	.short	0x002c
        /*0144*/ 	.byte	0x00, 0xf0, 0x11, 0x00


	//----- nvinfo : EIATTR_KPARAM_INFO
	.align		4
.L_57:
        /*0148*/ 	.byte	0x04, 0x17
        /*014a*/ 	.short	(.L_59 - .L_58)
.L_58:
        /*014c*/ 	.word	0x00000000
        /*0150*/ 	.short	0x0005
        /*0152*/ 	.short	0x0028
        /*0154*/ 	.byte	0x00, 0xf0, 0x11, 0x00


	//----- nvinfo : EIATTR_KPARAM_INFO
	.align		4
.L_59:
        /*0158*/ 	.byte	0x04, 0x17
        /*015a*/ 	.short	(.L_61 - .L_60)
.L_60:
        /*015c*/ 	.word	0x00000000
        /*0160*/ 	.short	0x0004
        /*0162*/ 	.short	0x0020
        /*0164*/ 	.byte	0x00, 0xf4, 0x21, 0x00


	//----- nvinfo : EIATTR_KPARAM_INFO
	.align		4
.L_61:
        /*0168*/ 	.byte	0x04, 0x17
        /*016a*/ 	.short	(.L_63 - .L_62)
.L_62:
        /*016c*/ 	.word	0x00000000
        /*0170*/ 	.short	0x0003
        /*0172*/ 	.short	0x0018
        /*0174*/ 	.byte	0x00, 0xf4, 0x21, 0x00


	//----- nvinfo : EIATTR_KPARAM_INFO
	.align		4
.L_63:
        /*0178*/ 	.byte	0x04, 0x17
        /*017a*/ 	.short	(.L_65 - .L_64)
.L_64:
        /*017c*/ 	.word	0x00000000
        /*0180*/ 	.short	0x0002
        /*0182*/ 	.short	0x0010
        /*0184*/ 	.byte	0x00, 0xf4, 0x21, 0x00


	//----- nvinfo : EIATTR_KPARAM_INFO
	.align		4
.L_65:
        /*0188*/ 	.byte	0x04, 0x17
        /*018a*/ 	.short	(.L_67 - .L_66)
.L_66:
        /*018c*/ 	.word	0x00000000
        /*0190*/ 	.short	0x0001
        /*0192*/ 	.short	0x0008
        /*0194*/ 	.byte	0x00, 0xf4, 0x21, 0x00


	//----- nvinfo : EIATTR_KPARAM_INFO
	.align		4
.L_67:
        /*0198*/ 	.byte	0x04, 0x17
        /*019a*/ 	.short	(.L_69 - .L_68)
.L_68:
        /*019c*/ 	.word	0x00000000
        /*01a0*/ 	.short	0x0000
        /*01a2*/ 	.short	0x0000
        /*01a4*/ 	.byte	0x00, 0xf4, 0x21, 0x00


	//----- nvinfo : EIATTR_AT_ENTRY_FRAGMENTS
	.align		4
.L_69:
        /*01a8*/ 	.byte	0x04, 0x4f
        /*01aa*/ 	.short	(.L_71 - .L_70)


	//   ....[0]....
.L_70:
        /*01ac*/ 	.word	0x00000004


	//----- nvinfo : EIATTR_RESERVED_SMEM_USED
	.align		4
.L_71:
        /*01b0*/ 	.byte	0x01, 0x41
	.zero		2


	//----- nvinfo : EIATTR_SPARSE_MMA_MASK
	.align		4
        /*01b4*/ 	.byte	0x03, 0x50
        /*01b6*/ 	.short	0x0000


	//----- nvinfo : EIATTR_TCGEN05_1CTA_USED
	.align		4
        /*01b8*/ 	.byte	0x01, 0x51
	.zero		2


	//----- nvinfo : EIATTR_MAXREG_COUNT
	.align		4
        /*01bc*/ 	.byte	0x03, 0x1b
        /*01be*/ 	.short	0x00ff


	//----- nvinfo : EIATTR_NUM_BARRIERS
	.align		4
        /*01c0*/ 	.byte	0x02, 0x4c
        /*01c2*/ 	.byte	0x01
	.zero		1


	//----- nvinfo : EIATTR_INT_WARP_WIDE_INSTR_OFFSETS
	.align		4
        /*01c4*/ 	.byte	0x04, 0x31
        /*01c6*/ 	.short	(.L_73 - .L_72)


	//   ....[0]....
.L_72:
        /*01c8*/ 	.word	0x00001570


	//   ....[1]....
        /*01cc*/ 	.word	0x00001590


	//   ....[2]....
        /*01d0*/ 	.word	0x00001c30


	//   ....[3]....
        /*01d4*/ 	.word	0x00001d10


	//   ....[4]....
        /*01d8*/ 	.word	0x00004560


	//   ....[5]....
        /*01dc*/ 	.word	0x00007500


	//   ....[6]....
        /*01e0*/ 	.word	0x00007550


	//----- nvinfo : EIATTR_COOP_GROUP_MASK_REGIDS
	.align		4
.L_73:
        /*01e4*/ 	.byte	0x04, 0x29
        /*01e6*/ 	.short	(.L_75 - .L_74)


	//   ....[0]....
.L_74:
        /*01e8*/ 	.word	0xffffffff


	//   ....[1]....
        /*01ec*/ 	.word	0xffffffff


	//   ....[2]....
        /*01f0*/ 	.word	0xffffffff


	//   ....[3]....
        /*01f4*/ 	.word	0xffffffff


	//   ....[4]....
        /*01f8*/ 	.word	0xffffffff


	//   ....[5]....
        /*01fc*/ 	.word	0xffffffff


	//   ....[6]....
        /*0200*/ 	.word	0xffffffff


	//   ....[7]....
        /*0204*/ 	.word	0xffffffff


	//   ....[8]....
        /*0208*/ 	.word	0xffffffff


	//   ....[9]....
        /*020c*/ 	.word	0xffffffff


	//   ....[10]....
        /*0210*/ 	.word	0xffffffff


	//   ....[11]....
        /*0214*/ 	.word	0xffffffff


	//----- nvinfo : EIATTR_COOP_GROUP_INSTR_OFFSETS
	.align		4
.L_75:
        /*0218*/ 	.byte	0x04, 0x28
        /*021a*/ 	.short	(.L_77 - .L_76)


	//   ....[0]....
.L_76:
        /*021c*/ 	.word	0x00000050


	//   ....[1]....
        /*0220*/ 	.word	0x00000310


	//   ....[2]....
        /*0224*/ 	.word	0x00002750


	//   ....[3]....
        /*0228*/ 	.word	0x00002d40


	//   ....[4]....
        /*022c*/ 	.word	0x000032f0


	//   ....[5]....
        /*0230*/ 	.word	0x00003370


	//   ....[6]....
        /*0234*/ 	.word	0x00004bb0


	//   ....[7]....
        /*0238*/ 	.word	0x00004c00


	//   ....[8]....
        /*023c*/ 	.word	0x00005050


	//   ....[9]....
        /*0240*/ 	.word	0x000050b0


	//   ....[10]....
        /*0244*/ 	.word	0x00007390


	//   ....[11]....
        /*0248*/ 	.word	0x00007600


	//----- nvinfo : EIATTR_VRC_CTA_INIT_COUNT
	.align		4
.L_77:
        /*024c*/ 	.byte	0x02, 0x4a
        /*024e*/ 	.byte	0x80
	.zero		1


	//----- nvinfo : EIATTR_MBARRIER_INSTR_OFFSETS
	.align		4
        /*0250*/ 	.byte	0x04, 0x39
        /*0252*/ 	.short	(.L_79 - .L_78)


	//   ....[0]....
.L_78:
        /*0254*/ 	.word	0x000019c0
        /*0258*/ 	.word	0x000000ff
        /*025c*/ 	.word	0x00000000
        /*0260*/ 	.short	0x0100
        /*0262*/ 	.byte	0x0c
	.zero		1


	//   ....[1]....
        /*0264*/ 	.word	0x00001cf0
        /*0268*/ 	.word	0x000000ff
        /*026c*/ 	.word	0x00010008
        /*0270*/ 	.short	0x0100
        /*0272*/ 	.byte	0x09
	.zero		1


	//   ....[2]....
        /*0274*/ 	.word	0x00001f80
        /*0278*/ 	.word	0x000000ff
        /*027c*/ 	.word	0x00008000
        /*0280*/ 	.short	0x0100
        /*0282*/ 	.byte	0x09
	.zero		1


	//   ....[3]....
        /*0284*/ 	.word	0x00002320
        /*0288*/ 	.word	0x000000ff
        /*028c*/ 	.word	0x00008000
        /*0290*/ 	.short	0x010a
        /*0292*/ 	.byte	0x09
	.zero		1


	//   ....[4]....
        /*0294*/ 	.word	0x00002450
        /*0298*/ 	.word	0x000000ff
        /*029c*/ 	.word	0x00008000
        /*02a0*/ 	.short	0x0108
        /*02a2*/ 	.byte	0x09
	.zero		1


	//   ....[5]....
        /*02a4*/ 	.word	0x000047a0
        /*02a8*/ 	.word	0x000000ff
        /*02ac*/ 	.word	0x00010010
        /*02b0*/ 	.short	0x0100
        /*02b2*/ 	.byte	0x09
	.zero		1


	//   ....[6]....
        /*02b4*/ 	.word	0x000049a0
        /*02b8*/ 	.word	0x000000ff
        /*02bc*/ 	.word	0x00010010
        /*02c0*/ 	.short	0x010a
        /*02c2*/ 	.byte	0x09
	.zero		1


	//   ....[7]....
        /*02c4*/ 	.word	0x00004a00
        /*02c8*/ 	.word	0x000000ff
        /*02cc*/ 	.word	0x00010010
        /*02d0*/ 	.short	0x0108
        /*02d2*/ 	.byte	0x09
	.zero		1


	//   ....[8]....
        /*02d4*/ 	.word	0x00005110
        /*02d8*/ 	.word	0x000000ff
        /*02dc*/ 	.word	0x00000000
        /*02e0*/ 	.short	0x010a
        /*02e2*/ 	.byte	0x0c
	.zero		1


	//   ....[9]....
        /*02e4*/ 	.word	0x00005de0
        /*02e8*/ 	.word	0x000000ff
        /*02ec*/ 	.word	0x00000000
        /*02f0*/ 	.short	0x010a
        /*02f2*/ 	.byte	0x0c
	.zero		1


	//   ....[10]....
        /*02f4*/ 	.word	0x00005fc0
        /*02f8*/ 	.word	0x000000ff
        /*02fc*/ 	.word	0x00010000
        /*0300*/ 	.short	0x0108
        /*0302*/ 	.byte	0x09
	.zero		1


	//   ....[11]....
        /*0304*/ 	.word	0x000060b0
        /*0308*/ 	.word	0x000000ff
        /*030c*/ 	.word	0x00010008
        /*0310*/ 	.short	0x0108
        /*0312*/ 	.byte	0x09
	.zero		1


	//   ....[12]....
        /*0314*/ 	.word	0x00007620
        /*0318*/ 	.word	0x000000ff
        /*031c*/ 	.word	0x00008000
        /*0320*/ 	.short	0x010a
        /*0322*/ 	.byte	0x09
	.zero		1


	//   ....[13]....
        /*0324*/ 	.word	0x00007650
        /*0328*/ 	.word	0x000000ff
        /*032c*/ 	.word	0x00010010
        /*0330*/ 	.short	0x010a
        /*0332*/ 	.byte	0x09
	.zero		1


	//   ....[14]....
        /*0334*/ 	.word	0x00007680
        /*0338*/ 	.word	0x000000ff
        /*033c*/ 	.word	0x00000000
        /*0340*/ 	.short	0x010a
        /*0342*/ 	.byte	0x0c
	.zero		1


	//   ....[15]....
        /*0344*/ 	.word	0x000076b0
        /*0348*/ 	.word	0x000000ff
        /*034c*/ 	.word	0x00000000
        /*0350*/ 	.short	0x010a
        /*0352*/ 	.byte	0x0c
	.zero		1


	//----- nvinfo : EIATTR_NUM_MBARRIERS
	.align		4
.L_79:
        /*0354*/ 	.byte	0x03, 0x38
        /*0356*/ 	.short	0xffff


	//----- nvinfo : EIATTR_EXIT_INSTR_OFFSETS
	.align		4
        /*0358*/ 	.byte	0x04, 0x1c
        /*035a*/ 	.short	(.L_81 - .L_80)


	//   ....[0]....
.L_80:
        /*035c*/ 	.word	0x00007610


	//----- nvinfo : EIATTR_REQNTID
	.align		4
.L_81:
        /*0360*/ 	.byte	0x04, 0x10
        /*0362*/ 	.short	(.L_83 - .L_82)
.L_82:
        /*0364*/ 	.word	0x00000100
        /*0368*/ 	.word	0x00000001
        /*036c*/ 	.word	0x00000001


	//----- nvinfo : EIATTR_CRS_STACK_SIZE
	.align		4
.L_83:
        /*0370*/ 	.byte	0x04, 0x1e
        /*0372*/ 	.short	(.L_85 - .L_84)
.L_84:
        /*0374*/ 	.word	0x00000000


	//----- nvinfo : EIATTR_CBANK_PARAM_SIZE
	.align		4
.L_85:
        /*0378*/ 	.byte	0x03, 0x19
        /*037a*/ 	.short	0x0088


	//----- nvinfo : EIATTR_PARAM_CBANK
	.align		4
        /*037c*/ 	.byte	0x04, 0x0a
        /*037e*/ 	.short	(.L_87 - .L_86)
	.align		4
.L_86:
        /*0380*/ 	.word	index@(.nv.constant0.attn_fwd)
        /*0384*/ 	.short	0x0380
        /*0386*/ 	.short	0x0088


	//----- nvinfo : EIATTR_SW_WAR
	.align		4
.L_87:
        /*0388*/ 	.byte	0x04, 0x36
        /*038a*/ 	.short	(.L_89 - .L_88)
.L_88:
        /*038c*/ 	.word	0x00000008
.L_89:


//--------------------- .nv.compat                --------------------------
	.section	.nv.compat,"",@"SHT_CUDA_COMPAT_INFO"
	.align	4
        /*0000*/ 	.byte	0x02, 0x02, 0x02, 0x00, 0x02, 0x05, 0x05, 0x00, 0x02, 0x03, 0x00, 0x00, 0x02, 0x06, 0x01, 0x00


//--------------------- .nv.callgraph             --------------------------
	.section	.nv.callgraph,"",@"SHT_CUDA_CALLGRAPH"
	.align	4
	.sectionentsize	8
	.align		4
        /*0000*/ 	.word	0x00000000
	.align		4
        /*0004*/ 	.word	0xffffffff
	.align		4
        /*0008*/ 	.word	0x00000000
	.align		4
        /*000c*/ 	.word	0xfffffffe
	.align		4
        /*0010*/ 	.word	0x00000000
	.align		4
        /*0014*/ 	.word	0xfffffffd
	.align		4
        /*0018*/ 	.word	0x00000000
	.align		4
        /*001c*/ 	.word	0xfffffffc


//--------------------- .nv.constant4             --------------------------
	.section	.nv.constant4,"a",@progbits
	.align	8
	.align		8
.nv.constant4:
        /*0000*/ 	.dword	_$_str


//--------------------- .text.attn_fwd            --------------------------
	.section	.text.attn_fwd,"ax",@progbits
	.align	128
        .global         attn_fwd
        .type           attn_fwd,@function
        .size           attn_fwd,(.L_x_28 - attn_fwd)
        .other          attn_fwd,@"STO_CUDA_ENTRY STV_DEFAULT"
attn_fwd:
.text.attn_fwd:
[----:B------:R-:W0:Y:S01]  /*0000*/  LDC R1, c[0x0][0x37c] ;  /* 0x0000df00ff017b82 */ /* 0x000e220000000800 */
[----:B------:R-:W1:Y:S02]  /*0010*/  S2R R38, SR_TID.X ;  /* 0x0000000000267919 */ /* 0x000e640000002100 */
[----:B-1----:R-:W-:-:S13]  /*0020*/  ISETP.GE.U32.AND P1, PT, R38, 0x20, PT ;  /* 0x000000202600780c */ /* 0x002fda0003f26070 */
[----:B------:R-:W-:Y:S05]  /*0030*/  @P1 BRA `(.L_x_0) ;  /* 0x0000000000b81947 */ /* 0x000fea0003800000 */
[----:B------:R-:W1:Y:S01]  /*0040*/  S2UR UR6, SR_CgaCtaId ;  /* 0x00000000000679c3 */ /* 0x000e620000008800 */
[----:B------:R-:W-:Y:S01]  /*0050*/  NOP ;  /* 0x0000000000007918 */ /* 0x000fe20000000000 */
[----:B------:R-:W-:Y:S02]  /*0060*/  UMOV UR4, 0x40 ;  /* 0x0000004000047882 */ /* 0x000fe40000000000 */
[----:B-1----:R-:W-:-:S09]  /*0070*/  ULEA UR4, UR6, UR4, 0x18 ;  /* 0x0000000406047291 */ /* 0x002fd2000f8ec0ff */
[----:B------:R-:W1:Y:S01]  /*0080*/  LDS.U8 R0, [UR4] ;  /* 0x00000004ff007984 */ /* 0x000e620008000000 */
[----:B------:R-:W-:Y:S02]  /*0090*/  UMOV UR4, 0x400 ;  /* 0x0000040000047882 */ /* 0x000fe40000000000 */
[----:B------:R-:W-:Y:S01]  /*00a0*/  ULEA UR4, UR6, UR4, 0x18 ;  /* 0x0000000406047291 */ /* 0x000fe2000f8ec0ff */
[----:B-1----:R-:W-:-:S13]  /*00b0*/  ISETP.NE.AND P0, PT, R0, RZ, PT ;  /* 0x000000ff0000720c */ /* 0x002fda0003f05270 */
[----:B------:R-:W-:Y:S05]  /*00c0*/  @P0 BRA `(.L_x_1) ;  /* 0x00000000007c0947 */ /* 0x000fea0003800000 */
[----:B------:R-:W-:-:S13]  /*00d0*/  ELECT P0, URZ, PT ;  /* 0x0000000000ff782f */ /* 0x000fda0003800000 */
[----:B------:R-:W-:Y:S05]  /*00e0*/  @!P0 BRA `(.L_x_2) ;  /* 0x0000000000848947 */ /* 0x000fea0003800000 */
[----:B------:R-:W-:Y:S01]  /*00f0*/  UMOV UR5, 0x8 ;  /* 0x0000000800057882 */ /* 0x000fe20000000000 */
[----:B------:R-:W-:Y:S02]  /*0100*/  IMAD.MOV.U32 R4, RZ, RZ, 0x1 ;  /* 0x00000001ff047424 */ /* 0x000fe400078e00ff */
[----:B------:R-:W-:Y:S02]  /*0110*/  IMAD.MOV.U32 R5, RZ, RZ, 0xff ;  /* 0x000000ffff057424 */ /* 0x000fe400078e00ff */
[----:B------:R-:W-:Y:S04]  /*0120*/  DEPBAR.LE SB1, 0x36 ;  /* 0x00009d800000791a */ /* 0x000fe80000000000 */
[----:B------:R-:W1:Y:S02]  /*0130*/  UTCATOMSWS.FIND_AND_SET.ALIGN UP0, UR5, UR5 ;  /* 0x00000005000575e3 */ /* 0x000e640008000800 */
[----:B-1----:R-:W-:-:S04]  /*0140*/  PLOP3.LUT P0, PT, PT, PT, UP0, 0x80, 0x8 ;  /* 0x000000000008781c */ /* 0x002fc80003f0f008 */
[----:B------:R-:W-:-:S04]  /*0150*/  SEL R0, RZ, 0xffffffff, !P0 ;  /* 0xffffffffff007807 */ /* 0x000fc80004000000 */
[----:B------:R-:W-:Y:S01]  /*0160*/  ISETP.NE.AND P0, PT, R0, RZ, PT ;  /* 0x000000ff0000720c */ /* 0x000fe20003f05270 */
[----:B------:R-:W-:-:S12]  /*0170*/  IMAD.U32 R0, RZ, RZ, UR5 ;  /* 0x00000005ff007e24 */ /* 0x000fd8000f8e00ff */
[----:B------:R-:W-:Y:S05]  /*0180*/  @P0 BRA `(.L_x_3) ;  /* 0x0000000000240947 */ /* 0x000fea0003800000 */
.L_x_4:
[----:B------:R-:W-:Y:S05]  /*0190*/  NANOSLEEP 0x64 ;  /* 0x000000640000795d */ /* 0x000fea0003800000 */
[----:B------:R-:W-:-:S05]  /*01a0*/  UMOV UR5, 0x8 ;  /* 0x0000000800057882 */ /* 0x000fca0000000000 */
[----:B------:R-:W-:Y:S04]  /*01b0*/  DEPBAR.LE SB1, 0x36 ;  /* 0x00009d800000791a */ /* 0x000fe80000000000 */
[----:B------:R-:W1:Y:S02]  /*01c0*/  UTCATOMSWS.FIND_AND_SET.ALIGN UP0, UR5, UR5 ;  /* 0x00000005000575e3 */ /* 0x000e640008000800 */
[----:B-1----:R-:W-:-:S04]  /*01d0*/  PLOP3.LUT P0, PT, PT, PT, UP0, 0x80, 0x8 ;  /* 0x000000000008781c */ /* 0x002fc80003f0f008 */
[----:B------:R-:W-:-:S04]  /*01e0*/  SEL R0, RZ, 0xffffffff, !P0 ;  /* 0xffffffffff007807 */ /* 0x000fc80004000000 */
[----:B------:R-:W-:Y:S01]  /*01f0*/  ISETP.NE.AND P0, PT, R0, RZ, PT ;  /* 0x000000ff0000720c */ /* 0x000fe20003f05270 */
[----:B------:R-:W-:-:S12]  /*0200*/  IMAD.U32 R0, RZ, RZ, UR5 ;  /* 0x00000005ff007e24 */ /* 0x000fd8000f8e00ff */
[----:B------:R-:W-:Y:S05]  /*0210*/  @!P0 BRA `(.L_x_4) ;  /* 0xfffffffc00dc8947 */ /* 0x000fea000383ffff */
.L_x_3:
[----:B------:R-:W-:Y:S01]  /*0220*/  IADD3 R3, PT, PT, R0, 0x10, RZ ;  /* 0x0000001000037810 */ /* 0x000fe20007ffe0ff */
[----:B------:R-:W-:Y:S01]  /*0230*/  UMOV UR5, 0x50 ;  /* 0x0000005000057882 */ /* 0x000fe20000000000 */
[----:B------:R-:W-:Y:S01]  /*0240*/  SHF.L.U32 R2, R5, R0, RZ ;  /* 0x0000000005027219 */ /* 0x000fe200000006ff */
[----:B------:R-:W-:Y:S01]  /*0250*/  ULEA UR5, UR6, UR5, 0x18 ;  /* 0x0000000506057291 */ /* 0x000fe2000f8ec0ff */
[----:B------:R-:W-:Y:S01]  /*0260*/  SHF.L.U32 R3, R4, R3, RZ ;  /* 0x0000000304037219 */ /* 0x000fe200000006ff */
[----:B------:R-:W-:-:S03]  /*0270*/  IMAD.SHL.U32 R0, R0, 0x20, RZ ;  /* 0x0000002000007824 */ /* 0x000fc600078e00ff */
[----:B------:R-:W-:-:S05]  /*0280*/  LOP3.LUT R2, R3, R2, RZ, 0xfc, !PT ;  /* 0x0000000203027212 */ /* 0x000fca00078efcff */
[----:B------:R1:W-:Y:S04]  /*0290*/  ATOMS.OR RZ, [UR5], R2 ;  /* 0x00000002ffff798c */ /* 0x0003e8000b000005 */
[----:B------:R1:W-:Y:S01]  /*02a0*/  STS [UR4], R0 ;  /* 0x00000000ff007988 */ /* 0x0003e20008000804 */
[----:B------:R-:W-:Y:S05]  /*02b0*/  BRA `(.L_x_2) ;  /* 0x0000000000107947 */ /* 0x000fea0003800000 */
.L_x_1:
[----:B------:R-:W-:Y:S01]  /*02c0*/  IMAD.MOV.U32 R0, RZ, RZ, -0x1 ;  /* 0xffffffffff007424 */ /* 0x000fe200078e00ff */
[----:B------:R-:W-:-:S04]  /*02d0*/  MOV R2, 0x300 ;  /* 0x0000030000027802 */ /* 0x000fc80000000f00 */
[----:B------:R1:W-:Y:S03]  /*02e0*/  STS [UR4], R0 ;  /* 0x00000000ff007988 */ /* 0x0003e60008000804 */
[----:B01----:R-:W-:Y:S05]  /*02f0*/  CALL.REL.NOINC `($__internal_1_$__cuda_sm10x_tcgen05_guardrail_trap_phase_invalid_during_alloc) ;  /* 0x0000007400047944 */ /* 0x003fea0003c00000 */
.L_x_2:
[----:B------:R-:W-:Y:S05]  /*0300*/  WARPSYNC.ALL ;  /* 0x0000000000007948 */ /* 0x000fea0003800000 */
[----:B------:R-:W-:Y:S01]  /*0310*/  NOP ;  /* 0x0000000000007918 */ /* 0x000fe20000000000 */
.L_x_0:
[----:B------:R-:W2:Y:S01]  /*0320*/  S2R R37, SR_CTAID.X ;  /* 0x0000000000257919 */ /* 0x000ea20000002500 */
[----:B------:R-:W3:Y:S01]  /*0330*/  LDC R20, c[0x0][0x3b8] ;  /* 0x0000ee00ff147b82 */ /* 0x000ee20000000800 */
[----:B------:R-:W4:Y:S01]  /*0340*/  LDCU.64 UR4, c[0x0][0x3b0] ;  /* 0x00007600ff0477ac */ /* 0x000f220008000a00 */
[----:B------:R-:W-:Y:S02]  /*0350*/  SHF.R.U32.HI R36, RZ, 0x6, R38 ;  /* 0x00000006ff247819 */ /* 0x000fe40000011626 */
[----:B-1----:R-:W-:Y:S01]  /*0360*/  LOP3.LUT R0, R38, 0x3f, RZ, 0xc0, !PT ;  /* 0x0000003f26007812 */ /* 0x002fe200078ec0ff */
[----:B------:R-:W-:Y:S01]  /*0370*/  UMOV UR9, 0x400 ;  /* 0x0000040000097882 */ /* 0x000fe20000000000 */
[----:B------:R-:W-:Y:S01]  /*0380*/  SGXT.U32 R36, R36, 0x2 ;  /* 0x000000022424781a */ /* 0x000fe20000000000 */
[----:B------:R-:W1:Y:S01]  /*0390*/  LDCU.64 UR16, c[0x0][0x358] ;  /* 0x00006b00ff1077ac */ /* 0x000e620008000a00 */
[----:B------:R-:W0:Y:S08]  /*03a0*/  S2UR UR6, SR_CgaCtaId ;  /* 0x00000000000679c3 */ /* 0x000e300000008800 */
[----:B------:R-:W0:Y:S08]  /*03b0*/  S2UR UR8, SR_CTAID.Y ;  /* 0x00000000000879c3 */ /* 0x000e300000002600 */
[----:B------:R-:W1:Y:S01]  /*03c0*/  LDC.64 R16, c[0x0][0x380] ;  /* 0x0000e000ff107b82 */ /* 0x000e620000000a00 */
[----:B---3--:R-:W-:-:S05]  /*03d0*/  IMAD R4, R36, R20, RZ ;  /* 0x0000001424047224 */ /* 0x008fca00078e02ff */
[C---:B------:R-:W-:Y:S01]  /*03e0*/  LEA R5, R20.reuse, R4, 0x2 ;  /* 0x0000000414057211 */ /* 0x040fe200078e10ff */
[----:B--2---:R-:W-:Y:S01]  /*03f0*/  IMAD R37, R37, 0x40, R0 ;  /* 0x0000004025257824 */ /* 0x004fe200078e0200 */
[----:B0-----:R-:W-:Y:S01]  /*0400*/  ULEA UR9, UR6, UR9, 0x18 ;  /* 0x0000000906097291 */ /* 0x001fe2000f8ec0ff */
[----:B------:R-:W-:Y:S02]  /*0410*/  BAR.SYNC.DEFER_BLOCKING 0x0 ;  /* 0x0000000000007b1d */ /* 0x000fe40000010000 */
[----:B----4-:R-:W-:Y:S02]  /*0420*/  IMAD R2, R37, UR5, RZ ;  /* 0x0000000525027c24 */ /* 0x010fe4000f8e02ff */
[----:B------:R-:W-:Y:S02]  /*0430*/  IMAD R7, R20, 0x4, R5 ;  /* 0x0000000414077824 */ /* 0x000fe400078e0205 */
[C---:B------:R-:W-:Y:S01]  /*0440*/  IMAD.SHL.U32 R3, R2.reuse, 0x2, RZ ;  /* 0x0000000202037824 */ /* 0x040fe200078e00ff */
[----:B------:R-:W-:Y:S01]  /*0450*/  UIMAD UR4, UR8, UR4, URZ ;  /* 0x00000004080472a4 */ /* 0x000fe2000f8e02ff */
[----:B------:R-:W-:Y:S01]  /*0460*/  IMAD.HI R2, R2, 0x2, RZ ;  /* 0x0000000202027827 */ /* 0x000fe200078e02ff */
[----:B------:R-:W0:Y:S02]  /*0470*/  LDC.64 R164, c[0x0][0x3c0] ;  /* 0x0000f000ffa47b82 */ /* 0x000e240000000a00 */
[----:B------:R-:W-:Y:S01]  /*0480*/  USHF.L.U32 UR7, UR4, 0x1, URZ ;  /* 0x0000000104077899 */ /* 0x000fe200080006ff */
[----:B------:R-:W-:Y:S01]  /*0490*/  IMAD R9, R20, 0x4, R7 ;  /* 0x0000000414097824 */ /* 0x000fe200078e0207 */
[----:B------:R-:W-:-:S04]  /*04a0*/  UIMAD.WIDE UR4, UR4, 0x2, URZ ;  /* 0x00000002040478a5 */ /* 0x000fc8000f8e02ff */
[----:B-1----:R-:W-:Y:S01]  /*04b0*/  IADD3 R16, P0, P2, R3, UR7, R16 ;  /* 0x0000000703107c10 */ /* 0x002fe2000fa1e010 */
[----:B------:R-:W1:Y:S01]  /*04c0*/  LDC.64 R68, c[0x0][0x388] ;  /* 0x0000e200ff447b82 */ /* 0x000e620000000a00 */
[----:B------:R-:W2:Y:S02]  /*04d0*/  LDS R30, [UR9] ;  /* 0x00000009ff1e7984 */ /* 0x000ea40008000800 */
[----:B------:R-:W-:Y:S01]  /*04e0*/  IADD3.X R18, PT, PT, R2, UR5, R17, P0, P2 ;  /* 0x0000000502127c10 */ /* 0x000fe200087e4411 */
[----:B------:R-:W-:-:S04]  /*04f0*/  IMAD R11, R20, 0x4, R9 ;  /* 0x00000004140b7824 */ /* 0x000fc800078e0209 */
[----:B------:R-:W-:Y:S01]  /*0500*/  BAR.SYNC.DEFER_BLOCKING 0x0 ;  /* 0x0000000000007b1d */ /* 0x000fe20000010000 */
[-C--:B------:R-:W-:Y:S01]  /*0510*/  LEA R2, P0, R4, R16.reuse, 0x1 ;  /* 0x0000001004027211 */ /* 0x080fe200078008ff */
[----:B------:R-:W-:Y:S01]  /*0520*/  IMAD R13, R20, 0x4, R11 ;  /* 0x00000004140d7824 */ /* 0x000fe200078e020b */
[----:B------:R-:W-:Y:S02]  /*0530*/  LEA R6, P2, R7, R16, 0x1 ;  /* 0x0000001007067211 */ /* 0x000fe400078408ff */
[----:B------:R-:W-:Y:S01]  /*0540*/  LEA.HI.X.SX32 R3, R4, R18, 0x1, P0 ;  /* 0x0000001204037211 */ /* 0x000fe200000f0eff */
[----:B------:R-:W3:Y:S01]  /*0550*/  LDCU UR4, c[0x0][0x3c8] ;  /* 0x00007900ff0477ac */ /* 0x000ee20008000800 */
[C---:B------:R-:W-:Y:S02]  /*0560*/  LEA R4, P0, R5.reuse, R16, 0x1 ;  /* 0x0000001005047211 */ /* 0x040fe400078008ff */
[----:B------:R-:W-:Y:S02]  /*0570*/  LEA R14, R20, R13, 0x2 ;  /* 0x0000000d140e7211 */ /* 0x000fe400078e10ff */
[----:B------:R-:W-:-:S02]  /*0580*/  LEA.HI.X.SX32 R5, R5, R18, 0x1, P0 ;  /* 0x0000001205057211 */ /* 0x000fc400000f0eff */
[----:B------:R-:W-:Y:S01]  /*0590*/  LEA R8, P0, R9, R16, 0x1 ;  /* 0x0000001009087211 */ /* 0x000fe200078008ff */
[----:B------:R-:W-:Y:S01]  /*05a0*/  IMAD R15, R20, 0x4, R14 ;  /* 0x00000004140f7824 */ /* 0x000fe200078e020e */
[-C--:B------:R-:W-:Y:S02]  /*05b0*/  LEA.HI.X.SX32 R7, R7, R18.reuse, 0x1, P2 ;  /* 0x0000001207077211 */ /* 0x080fe400010f0eff */
[----:B------:R-:W-:Y:S02]  /*05c0*/  LEA.HI.X.SX32 R9, R9, R18, 0x1, P0 ;  /* 0x0000001209097211 */ /* 0x000fe400000f0eff */
[C---:B------:R-:W-:Y:S01]  /*05d0*/  LEA R10, P0, R11.reuse, R16, 0x1 ;  /* 0x000000100b0a7211 */ /* 0x040fe200078008ff */
[----:B------:R4:W5:Y:S03]  /*05e0*/  LDG.E.U16 R32, desc[UR16][R4.64] ;  /* 0x0000001004207981 */ /* 0x000966000c1e1500 */
[----:B------:R-:W-:Y:S01]  /*05f0*/  LEA.HI.X.SX32 R11, R11, R18, 0x1, P0 ;  /* 0x000000120b0b7211 */ /* 0x000fe200000f0eff */
[----:B------:R0:W5:Y:S01]  /*0600*/  LDG.E.U16 R17, desc[UR16][R2.64] ;  /* 0x0000001002117981 */ /* 0x000162000c1e1500 */
[----:B------:R-:W-:-:S03]  /*0610*/  LEA R12, P2, R14, R16, 0x1 ;  /* 0x000000100e0c7211 */ /* 0x000fc600078408ff */
[----:B------:R2:W5:Y:S01]  /*0620*/  LDG.E.U16 R34, desc[UR16][R8.64] ;  /* 0x0000001008227981 */ /* 0x000562000c1e1500 */
[----:B----4-:R-:W-:-:S03]  /*0630*/  IMAD R5, R20, 0x4, R15 ;  /* 0x0000000414057824 */ /* 0x010fc600078e020f */
[----:B------:R4:W5:Y:S01]  /*0640*/  LDG.E.U16 R19, desc[UR16][R6.64] ;  /* 0x0000001006137981 */ /* 0x000962000c1e1500 */
[----:B0-----:R-:W-:-:S03]  /*0650*/  LEA R2, P0, R13, R16, 0x1 ;  /* 0x000000100d027211 */ /* 0x001fc600078008ff */
[----:B------:R0:W5:Y:S01]  /*0660*/  LDG.E.U16 R21, desc[UR16][R10.64] ;  /* 0x000000100a157981 */ /* 0x000162000c1e1500 */
[----:B--2---:R-:W-:Y:S01]  /*0670*/  IMAD R9, R20, 0x4, R5 ;  /* 0x0000000414097824 */ /* 0x004fe200078e0205 */
[-C--:B------:R-:W-:Y:S02]  /*0680*/  LEA.HI.X.SX32 R3, R13, R18.reuse, 0x1, P0 ;  /* 0x000000120d037211 */ /* 0x080fe400000f0eff */
[----:B------:R-:W-:Y:S01]  /*0690*/  LEA.HI.X.SX32 R13, R14, R18, 0x1, P2 ;  /* 0x000000120e0d7211 */ /* 0x000fe200010f0eff */
[C---:B------:R-:W-:Y:S01]  /*06a0*/  IMAD R14, R20.reuse, 0x4, R9 ;  /* 0x00000004140e7824 */ /* 0x040fe200078e0209 */
[C---:B----4-:R-:W-:Y:S01]  /*06b0*/  LEA R6, P0, R15.reuse, R16, 0x1 ;  /* 0x000000100f067211 */ /* 0x050fe200078008ff */
[----:B------:R-:W5:Y:S03]  /*06c0*/  LDG.E.U16 R40, desc[UR16][R2.64] ;  /* 0x0000001002287981 */ /* 0x000f66000c1e1500 */
[----:B------:R-:W-:Y:S01]  /*06d0*/  LEA.HI.X.SX32 R7, R15, R18, 0x1, P0 ;  /* 0x000000120f077211 */ /* 0x000fe200000f0eff */
[----:B------:R2:W5:Y:S01]  /*06e0*/  LDG.E.U16 R23, desc[UR16][R12.64] ;  /* 0x000000100c177981 */ /* 0x000562000c1e1500 */
[----:B------:R-:W-:-:S02]  /*06f0*/  LEA R15, R20, R14, 0x2 ;  /* 0x0000000e140f7211 */ /* 0x000fc400078e10ff */
[CC--:B------:R-:W-:Y:S01]  /*0700*/  LEA R4, P0, R5.reuse, R16.reuse, 0x1 ;  /* 0x0000001005047211 */ /* 0x0c0fe200078008ff */
[----:B------:R4:W5:Y:S01]  /*0710*/  LDG.E.U16 R42, desc[UR16][R6.64] ;  /* 0x00000010062a7981 */ /* 0x000962000c1e1500 */
[----:B0-----:R-:W-:Y:S02]  /*0720*/  LEA R10, P2, R14, R16, 0x1 ;  /* 0x000000100e0a7211 */ /* 0x001fe400078408ff */
[----:B------:R-:W-:Y:S01]  /*0730*/  LEA.HI.X.SX32 R5, R5, R18, 0x1, P0 ;  /* 0x0000001205057211 */ /* 0x000fe200000f0eff */
[----:B--2---:R-:W-:Y:S01]  /*0740*/  IMAD R12, R20, 0x4, R15 ;  /* 0x00000004140c7824 */ /* 0x004fe200078e020f */
[----:B------:R-:W-:-:S03]  /*0750*/  LEA R8, P0, R9, R16, 0x1 ;  /* 0x0000001009087211 */ /* 0x000fc600078008ff */
[----:B------:R0:W5:Y:S01]  /*0760*/  LDG.E.U16 R25, desc[UR16][R4.64] ;  /* 0x0000001004197981 */ /* 0x000162000c1e1500 */
[----:B------:R-:W-:Y:S01]  /*0770*/  IMAD R13, R20, 0x4, R12 ;  /* 0x00000004140d7824 */ /* 0x000fe200078e020c */
[-C--:B------:R-:W-:Y:S02]  /*0780*/  LEA.HI.X.SX32 R9, R9, R18.reuse, 0x1, P0 ;  /* 0x0000001209097211 */ /* 0x080fe400000f0eff */
[----:B------:R-:W-:Y:S01]  /*0790*/  LEA.HI.X.SX32 R11, R14, R18, 0x1, P2 ;  /* 0x000000120e0b7211 */ /* 0x000fe200010f0eff */
[C---:B------:R-:W-:Y:S01]  /*07a0*/  IMAD R14, R20.reuse, 0x4, R13 ;  /* 0x00000004140e7824 */ /* 0x040fe200078e020d */
[C---:B------:R-:W-:Y:S01]  /*07b0*/  LEA R2, P0, R15.reuse, R16, 0x1 ;  /* 0x000000100f027211 */ /* 0x040fe200078008ff */
[----:B------:R-:W5:Y:S03]  /*07c0*/  LDG.E.U16 R44, desc[UR16][R8.64] ;  /* 0x00000010082c7981 */ /* 0x000f66000c1e1500 */
[----:B------:R-:W-:Y:S01]  /*07d0*/  LEA.HI.X.SX32 R3, R15, R18, 0x1, P0 ;  /* 0x000000120f037211 */ /* 0x000fe200000f0eff */
[----:B------:R-:W-:Y:S01]  /*07e0*/  IMAD R15, R20, 0x4, R14 ;  /* 0x00000004140f7824 */ /* 0x000fe200078e020e */
[C---:B----4-:R-:W-:Y:S01]  /*07f0*/  LEA R6, P0, R12.reuse, R16, 0x1 ;  /* 0x000000100c067211 */ /* 0x050fe200078008ff */
[----:B------:R2:W5:Y:S03]  /*0800*/  LDG.E.U16 R27, desc[UR16][R10.64] ;  /* 0x000000100a1b7981 */ /* 0x000566000c1e1500 */
[----:B------:R-:W-:Y:S01]  /*0810*/  LEA.HI.X.SX32 R7, R12, R18, 0x1, P0 ;  /* 0x000000120c077211 */ /* 0x000fe200000f0eff */
[----:B------:R4:W5:Y:S01]  /*0820*/  LDG.E.U16 R46, desc[UR16][R2.64] ;  /* 0x00000010022e7981 */ /* 0x000962000c1e1500 */
[----:B0-----:R-:W-:-:S02]  /*0830*/  LEA R4, P0, R13, R16, 0x1 ;  /* 0x000000100d047211 */ /* 0x001fc400078008ff */
[----:B--2---:R-:W-:Y:S01]  /*0840*/  LEA R10, R20, R15, 0x2 ;  /* 0x0000000f140a7211 */ /* 0x004fe200078e10ff */
[----:B------:R0:W5:Y:S01]  /*0850*/  LDG.E.U16 R29, desc[UR16][R6.64] ;  /* 0x00000010061d7981 */ /* 0x000162000c1e1500 */
[----:B------:R-:W-:-:S03]  /*0860*/  LEA R12, P2, R14, R16, 0x1 ;  /* 0x000000100e0c7211 */ /* 0x000fc600078408ff */
        /* <DEDUP_REMOVED lines=12> */
[CC--:B0-----:R-:W-:Y:S01]  /*0930*/  LEA R6, P0, R11.reuse, R16.reuse, 0x1 ;  /* 0x000000100b067211 */ /* 0x0c1fe200078008ff */
[----:B--2---:R-:W-:Y:S01]  /*0940*/  IMAD R12, R20, 0x4, R15 ;  /* 0x00000004140c7824 */ /* 0x004fe200078e020f */
[----:B------:R-:W-:Y:S01]  /*0950*/  LEA R10, P2, R14, R16, 0x1 ;  /* 0x000000100e0a7211 */ /* 0x000fe200078408ff */
[----:B------:R0:W5:Y:S01]  /*0960*/  LDG.E.U16 R33, desc[UR16][R2.64] ;  /* 0x0000001002217981 */ /* 0x000162000c1e1500 */
[----:B------:R-:W-:-:S02]  /*0970*/  LEA.HI.X.SX32 R7, R11, R18, 0x1, P0 ;  /* 0x000000120b077211 */ /* 0x000fc400000f0eff */
[----:B------:R-:W-:Y:S02]  /*0980*/  LEA R13, R20, R12, 0x2 ;  /* 0x0000000c140d7211 */ /* 0x000fe400078e10ff */
[C---:B------:R-:W-:Y:S01]  /*0990*/  LEA R4, P0, R15.reuse, R16, 0x1 ;  /* 0x000000100f047211 */ /* 0x040fe200078008ff */
[----:B------:R-:W5:Y:S01]  /*09a0*/  LDG.E.U16 R52, desc[UR16][R6.64] ;  /* 0x0000001006347981 */ /* 0x000f62000c1e1500 */
[-C--:B------:R-:W-:Y:S01]  /*09b0*/  LEA.HI.X.SX32 R11, R14, R18.reuse, 0x1, P2 ;  /* 0x000000120e0b7211 */ /* 0x080fe200010f0eff */
[----:B------:R-:W-:Y:S01]  /*09c0*/  IMAD R14, R20, 0x4, R13 ;  /* 0x00000004140e7824 */ /* 0x000fe200078e020d */
[----:B------:R-:W-:Y:S02]  /*09d0*/  LEA.HI.X.SX32 R5, R15, R18, 0x1, P0 ;  /* 0x000000120f057211 */ /* 0x000fe400000f0eff */
[----:B----4-:R-:W-:Y:S01]  /*09e0*/  LEA R8, P0, R12, R16, 0x1 ;  /* 0x000000100c087211 */ /* 0x010fe200078008ff */
[----:B------:R-:W-:Y:S01]  /*09f0*/  IMAD R15, R20, 0x4, R14 ;  /* 0x00000004140f7824 */ /* 0x000fe200078e020e */
[----:B------:R2:W5:Y:S02]  /*0a00*/  LDG.E.U16 R35, desc[UR16][R10.64] ;  /* 0x000000100a237981 */ /* 0x000564000c1e1500 */
[----:B------:R-:W-:-:S02]  /*0a10*/  LEA.HI.X.SX32 R9, R12, R18, 0x1, P0 ;  /* 0x000000120c097211 */ /* 0x000fc400000f0eff */
[CC--:B0-----:R-:W-:Y:S01]  /*0a20*/  LEA R2, P0, R13.reuse, R16.reuse, 0x1 ;  /* 0x000000100d027211 */ /* 0x0c1fe200078008ff */
[----:B------:R0:W5:Y:S01]  /*0a30*/  LDG.E.U16 R54, desc[UR16][R4.64] ;  /* 0x0000001004367981 */ /* 0x000162000c1e1500 */
[----:B------:R-:W-:Y:S01]  /*0a40*/  LEA R12, P2, R14, R16, 0x1 ;  /* 0x000000100e0c7211 */ /* 0x000fe200078408ff */
[C---:B--2---:R-:W-:Y:S01]  /*0a50*/  IMAD R10, R20.reuse, 0x4, R15 ;  /* 0x00000004140a7824 */ /* 0x044fe200078e020f */
[----:B------:R-:W-:Y:S01]  /*0a60*/  LEA.HI.X.SX32 R3, R13, R18, 0x1, P0 ;  /* 0x000000120d037211 */ /* 0x000fe200000f0eff */
[----:B------:R2:W5:Y:S01]  /*0a70*/  LDG.E.U16 R39, desc[UR16][R8.64] ;  /* 0x0000001008277981 */ /* 0x000562000c1e1500 */
[C---:B------:R-:W-:Y:S01]  /*0a80*/  LEA R6, P0, R15.reuse, R16, 0x1 ;  /* 0x000000100f067211 */ /* 0x040fe200078008ff */
[----:B------:R-:W-:Y:S01]  /*0a90*/  IMAD R11, R20, 0x4, R10 ;  /* 0x00000004140b7824 */ /* 0x000fe200078e020a */
[-C--:B------:R-:W-:Y:S01]  /*0aa0*/  LEA.HI.X.SX32 R13, R14, R18.reuse, 0x1, P2 ;  /* 0x000000120e0d7211 */ /* 0x080fe200010f0eff */
[----:B------:R4:W5:Y:S01]  /*0ab0*/  LDG.E.U16 R56, desc[UR16][R2.64] ;  /* 0x0000001002387981 */ /* 0x000962000c1e1500 */
[----:B------:R-:W-:-:S02]  /*0ac0*/  LEA.HI.X.SX32 R7, R15, R18, 0x1, P0 ;  /* 0x000000120f077211 */ /* 0x000fc400000f0eff */
[----:B0-----:R-:W-:Y:S01]  /*0ad0*/  LEA R4, P0, R10, R16, 0x1 ;  /* 0x000000100a047211 */ /* 0x001fe200078008ff */
[----:B------:R0:W5:Y:S01]  /*0ae0*/  LDG.E.U16 R41, desc[UR16][R12.64] ;  /* 0x000000100c297981 */ /* 0x000162000c1e1500 */
[----:B------:R-:W-:Y:S02]  /*0af0*/  LEA R14, R20, R11, 0x2 ;  /* 0x0000000b140e7211 */ /* 0x000fe400078e10ff */
[----:B------:R-:W-:Y:S01]  /*0b00*/  LEA.HI.X.SX32 R5, R10, R18, 0x1, P0 ;  /* 0x000000120a057211 */ /* 0x000fe200000f0eff */
[----:B------:R1:W5:Y:S01]  /*0b10*/  LDG.E.U16 R58, desc[UR16][R6.64] ;  /* 0x00000010063a7981 */ /* 0x000362000c1e1500 */
[CC--:B--2---:R-:W-:Y:S01]  /*0b20*/  LEA R8, P0, R11.reuse, R16.reuse, 0x1 ;  /* 0x000000100b087211 */ /* 0x0c4fe200078008ff */
[----:B------:R-:W-:Y:S01]  /*0b30*/  IMAD R15, R20, 0x4, R14 ;  /* 0x00000004140f7824 */ /* 0x000fe200078e020e */
[----:B------:R-:W-:Y:S01]  /*0b40*/  LEA R10, P2, R14, R16, 0x1 ;  /* 0x000000100e0a7211 */ /* 0x000fe200078408ff */
[----:B------:R-:W5:Y:S01]  /*0b50*/  LDG.E.U16 R43, desc[UR16][R4.64] ;  /* 0x00000010042b7981 */ /* 0x000f62000c1e1500 */
[----:B------:R-:W-:-:S02]  /*0b60*/  LEA.HI.X.SX32 R9, R11, R18, 0x1, P0 ;  /* 0x000000120b097211 */ /* 0x000fc400000f0eff */
[C---:B----4-:R-:W-:Y:S01]  /*0b70*/  LEA R2, P0, R15.reuse, R16, 0x1 ;  /* 0x000000100f027211 */ /* 0x050fe200078008ff */
[----:B0-----:R-:W-:Y:S01]  /*0b80*/  IMAD R12, R20, 0x4, R15 ;  /* 0x00000004140c7824 */ /* 0x001fe200078e020f */
[-C--:B------:R-:W-:Y:S01]  /*0b90*/  LEA.HI.X.SX32 R11, R14, R18.reuse, 0x1, P2 ;  /* 0x000000120e0b7211 */ /* 0x080fe200010f0eff */
[----:B------:R-:W5:Y:S01]  /*0ba0*/  LDG.E.U16 R60, desc[UR16][R8.64] ;  /* 0x00000010083c7981 */ /* 0x000f62000c1e1500 */
[----:B------:R-:W-:Y:S01]  /*0bb0*/  LEA.HI.X.SX32 R3, R15, R18, 0x1, P0 ;  /* 0x000000120f037211 */ /* 0x000fe200000f0eff */
[----:B------:R-:W-:Y:S01]  /*0bc0*/  IMAD R13, R20, 0x4, R12 ;  /* 0x00000004140d7824 */ /* 0x000fe200078e020c */
[----:B-1----:R-:W-:Y:S02]  /*0bd0*/  LEA R6, P0, R12, R16, 0x1 ;  /* 0x000000100c067211 */ /* 0x002fe400078008ff */
[----:B------:R-:W5:Y:S04]  /*0be0*/  LDG.E.U16 R11, desc[UR16][R10.64] ;  /* 0x000000100a0b7981 */ /* 0x000f68000c1e1500 */
[----:B------:R0:W5:Y:S01]  /*0bf0*/  LDG.E.U16 R62, desc[UR16][R2.64] ;  /* 0x00000010023e7981 */ /* 0x000162000c1e1500 */
[----:B------:R-:W-:Y:S01]  /*0c00*/  IMAD R14, R20, 0x4, R13 ;  /* 0x00000004140e7824 */ /* 0x000fe200078e020d */
[----:B------:R-:W-:-:S02]  /*0c10*/  LEA.HI.X.SX32 R7, R12, R18, 0x1, P0 ;  /* 0x000000120c077211 */ /* 0x000fc400000f0eff */
[----:B0-----:R-:W-:-:S04]  /*0c20*/  SHF.R.U32.HI R2, RZ, 0x7, R38 ;  /* 0x00000007ff027819 */ /* 0x001fc80000011626 */
[----:B------:R0:W5:Y:S01]  /*0c30*/  LDG.E.U16 R7, desc[UR16][R6.64] ;  /* 0x0000001006077981 */ /* 0x000162000c1e1500 */
[----:B------:R-:W-:Y:S02]  /*0c40*/  SGXT.U32 R2, R2, 0x1 ;  /* 0x000000010202781a */ /* 0x000fe40000000000 */
[CC--:B------:R-:W-:Y:S02]  /*0c50*/  LEA R4, P0, R13.reuse, R16.reuse, 0x1 ;  /* 0x000000100d047211 */ /* 0x0c0fe400078008ff */
[----:B------:R-:W-:Y:S01]  /*0c60*/  LEA R12, P2, R14, R16, 0x1 ;  /* 0x000000100e0c7211 */ /* 0x000fe200078408ff */
[----:B------:R-:W-:Y:S01]  /*0c70*/  IMAD R10, R2, R165, RZ ;  /* 0x000000a5020a7224 */ /* 0x000fe200078e02ff */
[----:B------:R-:W-:Y:S02]  /*0c80*/  LEA.HI.X.SX32 R5, R13, R18, 0x1, P0 ;  /* 0x000000120d057211 */ /* 0x000fe400000f0eff */
[----:B------:R-:W-:Y:S02]  /*0c90*/  LEA R15, R20, R14, 0x2 ;  /* 0x0000000e140f7211 */ /* 0x000fe400078e10ff */
[----:B------:R-:W-:Y:S01]  /*0ca0*/  LEA.HI.X.SX32 R13, R14, R18, 0x1, P2 ;  /* 0x000000120e0d7211 */ /* 0x000fe200010f0eff */
[----:B------:R-:W-:Y:S01]  /*0cb0*/  IMAD R14, R165, 0x2, R10 ;  /* 0x00000002a50e7824 */ /* 0x000fe200078e020a */
[----:B------:R-:W-:Y:S01]  /*0cc0*/  LEA R8, P0, R15, R16, 0x1 ;  /* 0x000000100f087211 */ /* 0x000fe200078008ff */
[----:B------:R-:W5:Y:S02]  /*0cd0*/  LDG.E.U16 R64, desc[UR16][R4.64] ;  /* 0x0000001004407981 */ /* 0x000f64000c1e1500 */
[----:B------:R-:W-:Y:S01]  /*0ce0*/  IMAD R16, R165, 0x2, R14 ;  /* 0x00000002a5107824 */ /* 0x000fe200078e020e */
[----:B------:R-:W-:Y:S01]  /*0cf0*/  LEA.HI.X.SX32 R9, R15, R18, 0x1, P0 ;  /* 0x000000120f097211 */ /* 0x000fe200000f0eff */
[----:B------:R-:W5:Y:S02]  /*0d00*/  LDG.E.U16 R13, desc[UR16][R12.64] ;  /* 0x000000100c0d7981 */ /* 0x000f64000c1e1500 */
[----:B0-----:R-:W-:-:S02]  /*0d10*/  IMAD R6, R165, 0x2, R16 ;  /* 0x00000002a5067824 */ /* 0x001fc400078e0210 */
[----:B------:R0:W5:Y:S02]  /*0d20*/  LDG.E.U16 R66, desc[UR16][R8.64] ;  /* 0x0000001008427981 */ /* 0x000164000c1e1500 */
[----:B------:R-:W-:-:S05]  /*0d30*/  IMAD R18, R165, 0x2, R6 ;  /* 0x00000002a5127824 */ /* 0x000fca00078e0206 */
[----:B0-----:R-:W-:-:S05]  /*0d40*/  LEA R8, R165, R18, 0x1 ;  /* 0x00000012a5087211 */ /* 0x001fca00078e08ff */
[----:B------:R-:W-:Y:S01]  /*0d50*/  IMAD R12, R165, 0x2, R8 ;  /* 0x00000002a50c7824 */ /* 0x000fe200078e0208 */
[----:B------:R-:W-:-:S03]  /*0d60*/  LOP3.LUT R4, R38, 0x7f, RZ, 0xc0, !PT ;  /* 0x0000007f26047812 */ /* 0x000fc600078ec0ff */
[----:B------:R-:W-:Y:S01]  /*0d70*/  IMAD R20, R165, 0x2, R12 ;  /* 0x00000002a5147824 */ /* 0x000fe200078e020c */
[----:B------:R-:W-:-:S03]  /*0d80*/  LOP3.LUT R3, R38, 0xc0, RZ, 0xc0, !PT ;  /* 0x000000c026037812 */ /* 0x000fc600078ec0ff */
[C---:B------:R-:W-:Y:S02]  /*0d90*/  IMAD R22, R165.reuse, 0x2, R20 ;  /* 0x00000002a5167824 */ /* 0x040fe400078e0214 */
[----:B---3--:R-:W-:Y:S02]  /*0da0*/  IMAD R4, R4, UR4, RZ ;  /* 0x0000000404047c24 */ /* 0x008fe4000f8e02ff */
[----:B------:R-:W-:Y:S02]  /*0db0*/  IMAD R164, R164, UR8, RZ ;  /* 0x00000008a4a47c24 */ /* 0x000fe4000f8e02ff */
[----:B------:R-:W-:Y:S01]  /*0dc0*/  IMAD R24, R165, 0x2, R22 ;  /* 0x00000002a5187824 */ /* 0x000fe200078e0216 */
[----:B------:R-:W-:Y:S01]  /*0dd0*/  SHF.R.U32.HI R9, RZ, 0x2, R3 ;  /* 0x00000002ff097819 */ /* 0x000fe20000011603 */
[----:B------:R-:W-:Y:S01]  /*0de0*/  IMAD.SHL.U32 R5, R4, 0x2, RZ ;  /* 0x0000000204057824 */ /* 0x000fe200078e00ff */
[----:B------:R-:W-:Y:S01]  /*0df0*/  LOP3.LUT R2, R38, 0xff, RZ, 0xc0, !PT ;  /* 0x000000ff26027812 */ /* 0x000fe200078ec0ff */
[----:B------:R-:W-:-:S02]  /*0e00*/  IMAD.SHL.U32 R3, R164, 0x2, RZ ;  /* 0x00000002a4037824 */ /* 0x000fc400078e00ff */
[----:B------:R-:W-:Y:S01]  /*0e10*/  IMAD R26, R165, 0x2, R24 ;  /* 0x00000002a51a7824 */ /* 0x000fe200078e0218 */
[----:B------:R-:W-:Y:S01]  /*0e20*/  SHF.L.U32 R104, R2, 0x1, RZ ;  /* 0x0000000102687819 */ /* 0x000fe200000006ff */
[----:B------:R-:W-:Y:S01]  /*0e30*/  IMAD.HI R4, R4, 0x2, RZ ;  /* 0x0000000204047827 */ /* 0x000fe200078e02ff */
[----:B------:R-:W-:-:S03]  /*0e40*/  IADD3 R5, P0, P2, R5, R68, R3 ;  /* 0x0000004405057210 */ /* 0x000fc60007a1e003 */
[----:B------:R-:W-:Y:S01]  /*0e50*/  IMAD.HI R164, R164, 0x2, RZ ;  /* 0x00000002a4a47827 */ /* 0x000fe200078e02ff */
[----:B------:R-:W-:-:S03]  /*0e60*/  LOP3.LUT R104, R104, R9, RZ, 0x3c, !PT ;  /* 0x0000000968687212 */ /* 0x000fc600078e3cff */
[----:B------:R-:W-:Y:S01]  /*0e70*/  IMAD R28, R165, 0x2, R26 ;  /* 0x00000002a51c7824 */ /* 0x000fe200078e021a */
[----:B------:R-:W-:-:S04]  /*0e80*/  IADD3.X R9, PT, PT, R4, R69, R164, P0, P2 ;  /* 0x0000004504097210 */ /* 0x000fc800007e44a4 */
[C---:B------:R-:W-:Y:S02]  /*0e90*/  LEA R4, R165.reuse, R28, 0x1 ;  /* 0x0000001ca5047211 */ /* 0x040fe400078e08ff */
[----:B------:R-:W-:Y:S02]  /*0ea0*/  LEA R176, P0, R10, R5, 0x1 ;  /* 0x000000050ab07211 */ /* 0x000fe400078008ff */
[----:B------:R-:W-:Y:S01]  /*0eb0*/  R2UR UR10, R30 ;  /* 0x000000001e0a72ca */ /* 0x000fe200000e0000 */
[C---:B------:R-:W-:Y:S01]  /*0ec0*/  IMAD R30, R165.reuse, 0x2, R4 ;  /* 0x00000002a51e7824 */ /* 0x040fe200078e0204 */
[----:B------:R-:W-:Y:S02]  /*0ed0*/  LEA.HI.X.SX32 R177, R10, R9, 0x1, P0 ;  /* 0x000000090ab17211 */ /* 0x000fe400000f0eff */
[-C--:B------:R-:W-:Y:S01]  /*0ee0*/  LEA R170, P3, R6, R5.reuse, 0x1 ;  /* 0x0000000506aa7211 */ /* 0x080fe200078608ff */
[----:B------:R-:W-:Y:S01]  /*0ef0*/  IMAD R10, R165, 0x2, R30 ;  /* 0x00000002a50a7824 */ /* 0x000fe200078e021e */
[----:B------:R-:W-:-:S02]  /*0f00*/  LEA R174, P2, R14, R5, 0x1 ;  /* 0x000000050eae7211 */ /* 0x000fc400078408ff */
[-C--:B------:R-:W-:Y:S01]  /*0f10*/  LEA.HI.X.SX32 R171, R6, R9.reuse, 0x1, P3 ;  /* 0x0000000906ab7211 */ /* 0x080fe200018f0eff */
[C---:B------:R-:W-:Y:S01]  /*0f20*/  IMAD R6, R165.reuse, 0x2, R10 ;  /* 0x00000002a5067824 */ /* 0x040fe200078e020a */
[----:B------:R-:W-:Y:S02]  /*0f30*/  LEA.HI.X.SX32 R175, R14, R9, 0x1, P2 ;  /* 0x000000090eaf7211 */ /* 0x000fe400010f0eff */
[-C--:B------:R-:W-:Y:S01]  /*0f40*/  LEA R166, P2, R8, R5.reuse, 0x1 ;  /* 0x0000000508a67211 */ /* 0x080fe200078408ff */
[C---:B------:R-:W-:Y:S01]  /*0f50*/  IMAD R14, R165.reuse, 0x2, R6 ;  /* 0x00000002a50e7824 */ /* 0x040fe200078e0206 */
[----:B------:R-:W-:Y:S02]  /*0f60*/  LEA R162, P3, R12, R5, 0x1 ;  /* 0x000000050ca27211 */ /* 0x000fe400078608ff */
[----:B------:R-:W-:Y:S02]  /*0f70*/  LEA.HI.X.SX32 R167, R8, R9, 0x1, P2 ;  /* 0x0000000908a77211 */ /* 0x000fe400010f0eff */
[----:B------:R-:W-:-:S02]  /*0f80*/  LEA R8, R165, R14, 0x1 ;  /* 0x0000000ea5087211 */ /* 0x000fc400078e08ff */
[----:B------:R-:W-:Y:S02]  /*0f90*/  LEA R172, P0, R16, R5, 0x1 ;  /* 0x0000000510ac7211 */ /* 0x000fe400078008ff */
[-C--:B------:R-:W-:Y:S01]  /*0fa0*/  LEA.HI.X.SX32 R163, R12, R9.reuse, 0x1, P3 ;  /* 0x000000090ca37211 */ /* 0x080fe200018f0eff */
[C---:B------:R-:W-:Y:S01]  /*0fb0*/  IMAD R12, R165.reuse, 0x2, R8 ;  /* 0x00000002a50c7824 */ /* 0x040fe200078e0208 */
[----:B------:R-:W-:Y:S02]  /*0fc0*/  LEA.HI.X.SX32 R173, R16, R9, 0x1, P0 ;  /* 0x0000000910ad7211 */ /* 0x000fe400000f0eff */
[-C--:B------:R-:W-:Y:S01]  /*0fd0*/  LEA R156, P3, R24, R5.reuse, 0x1 ;  /* 0x00000005189c7211 */ /* 0x080fe200078608ff */
[----:B------:R-:W-:Y:S01]  /*0fe0*/  IMAD R16, R165, 0x2, R12 ;  /* 0x00000002a5107824 */ /* 0x000fe200078e020c */
[----:B------:R-:W-:Y:S02]  /*0ff0*/  LEA R168, P0, R18, R5, 0x1 ;  /* 0x0000000512a87211 */ /* 0x000fe400078008ff */
[----:B------:R-:W-:-:S02]  /*1000*/  LEA.HI.X.SX32 R157, R24, R9, 0x1, P3 ;  /* 0x00000009189d7211 */ /* 0x000fc400018f0eff */
[----:B------:R-:W-:Y:S01]  /*1010*/  LEA.HI.X.SX32 R169, R18, R9, 0x1, P0 ;  /* 0x0000000912a97211 */ /* 0x000fe200000f0eff */
[C---:B------:R-:W-:Y:S01]  /*1020*/  IMAD R18, R165.reuse, 0x2, R16 ;  /* 0x00000002a5127824 */ /* 0x040fe200078e0210 */
[-C--:B------:R-:W-:Y:S02]  /*1030*/  LEA R150, P3, R4, R5.reuse, 0x1 ;  /* 0x0000000504967211 */ /* 0x080fe400078608ff */
[----:B------:R-:W-:Y:S02]  /*1040*/  LEA R158, P2, R22, R5, 0x1 ;  /* 0x00000005169e7211 */ /* 0x000fe400078408ff */
[----:B------:R-:W-:Y:S01]  /*1050*/  LEA.HI.X.SX32 R151, R4, R9, 0x1, P3 ;  /* 0x0000000904977211 */ /* 0x000fe200018f0eff */
[----:B------:R-:W-:Y:S01]  /*1060*/  IMAD R4, R165, 0x2, R18 ;  /* 0x00000002a5047824 */ /* 0x000fe200078e0212 */
[----:B------:R-:W-:Y:S02]  /*1070*/  LEA R160, P0, R20, R5, 0x1 ;  /* 0x0000000514a07211 */ /* 0x000fe400078008ff */
[----:B------:R-:W-:-:S02]  /*1080*/  LEA.HI.X.SX32 R159, R22, R9, 0x1, P2 ;  /* 0x00000009169f7211 */ /* 0x000fc400010f0eff */
[----:B------:R-:W-:Y:S02]  /*1090*/  LEA R152, P2, R28, R5, 0x1 ;  /* 0x000000051c987211 */ /* 0x000fe400078408ff */
[----:B------:R-:W-:Y:S02]  /*10a0*/  LEA.HI.X.SX32 R161, R20, R9, 0x1, P0 ;  /* 0x0000000914a17211 */ /* 0x000fe400000f0eff */
[----:B------:R-:W-:Y:S02]  /*10b0*/  LEA R144, P3, R6, R5, 0x1 ;  /* 0x0000000506907211 */ /* 0x000fe400078608ff */
[----:B------:R-:W-:Y:S02]  /*10c0*/  LEA R20, R165, R4, 0x1 ;  /* 0x00000004a5147211 */ /* 0x000fe400078e08ff */
[----:B------:R-:W-:Y:S02]  /*10d0*/  LEA.HI.X.SX32 R153, R28, R9, 0x1, P2 ;  /* 0x000000091c997211 */ /* 0x000fe400010f0eff */
[----:B------:R-:W-:-:S02]  /*10e0*/  LEA R146, P2, R10, R5, 0x1 ;  /* 0x000000050a927211 */ /* 0x000fc400078408ff */
[-C--:B------:R-:W-:Y:S01]  /*10f0*/  LEA.HI.X.SX32 R145, R6, R9.reuse, 0x1, P3 ;  /* 0x0000000906917211 */ /* 0x080fe200018f0eff */
[C---:B------:R-:W-:Y:S01]  /*1100*/  IMAD R6, R165.reuse, 0x2, R20 ;  /* 0x00000002a5067824 */ /* 0x040fe200078e0214 */
[----:B------:R-:W-:Y:S02]  /*1110*/  LEA.HI.X.SX32 R147, R10, R9, 0x1, P2 ;  /* 0x000000090a937211 */ /* 0x000fe400010f0eff */
[-C--:B------:R-:W-:Y:S01]  /*1120*/  LEA R140, P2, R8, R5.reuse, 0x1 ;  /* 0x00000005088c7211 */ /* 0x080fe200078408ff */
[C---:B------:R-:W-:Y:S01]  /*1130*/  IMAD R10, R165.reuse, 0x2, R6 ;  /* 0x00000002a50a7824 */ /* 0x040fe200078e0206 */
[----:B------:R-:W-:Y:S02]  /*1140*/  LEA R154, P0, R26, R5, 0x1 ;  /* 0x000000051a9a7211 */ /* 0x000fe400078008ff */
[----:B------:R-:W-:Y:S01]  /*1150*/  LEA.HI.X.SX32 R141, R8, R9, 0x1, P2 ;  /* 0x00000009088d7211 */ /* 0x000fe200010f0eff */
[----:B------:R-:W-:Y:S01]  /*1160*/  IMAD R8, R165, 0x2, R10 ;  /* 0x00000002a5087824 */ /* 0x000fe200078e020a */
[----:B------:R-:W-:-:S02]  /*1170*/  LEA R138, P3, R12, R5, 0x1 ;  /* 0x000000050c8a7211 */ /* 0x000fc400078608ff */
[----:B------:R-:W-:Y:S02]  /*1180*/  LEA.HI.X.SX32 R155, R26, R9, 0x1, P0 ;  /* 0x000000091a9b7211 */ /* 0x000fe400000f0eff */
[----:B------:R-:W-:Y:S02]  /*1190*/  LEA R148, P0, R30, R5, 0x1 ;  /* 0x000000051e947211 */ /* 0x000fe400078008ff */
[----:B------:R-:W-:Y:S02]  /*11a0*/  LEA.HI.X.SX32 R139, R12, R9, 0x1, P3 ;  /* 0x000000090c8b7211 */ /* 0x000fe400018f0eff */
[----:B------:R-:W-:Y:S02]  /*11b0*/  LEA R132, P3, R4, R5, 0x1 ;  /* 0x0000000504847211 */ /* 0x000fe400078608ff */
[----:B------:R-:W-:Y:S02]  /*11c0*/  LEA R12, R165, R8, 0x1 ;  /* 0x00000008a50c7211 */ /* 0x000fe400078e08ff */
[----:B------:R-:W-:-:S02]  /*11d0*/  LEA.HI.X.SX32 R149, R30, R9, 0x1, P0 ;  /* 0x000000091e957211 */ /* 0x000fc400000f0eff */
[-C--:B------:R-:W-:Y:S02]  /*11e0*/  LEA R134, P2, R18, R5.reuse, 0x1 ;  /* 0x0000000512867211 */ /* 0x080fe400078408ff */
[----:B------:R-:W-:Y:S02]  /*11f0*/  LEA R142, P0, R14, R5, 0x1 ;  /* 0x000000050e8e7211 */ /* 0x000fe400078008ff */
[-C--:B------:R-:W-:Y:S01]  /*1200*/  LEA.HI.X.SX32 R133, R4, R9.reuse, 0x1, P3 ;  /* 0x0000000904857211 */ /* 0x080fe200018f0eff */
[C---:B------:R-:W-:Y:S01]  /*1210*/  IMAD R4, R165.reuse, 0x2, R12 ;  /* 0x00000002a5047824 */ /* 0x040fe200078e020c */
[-C--:B------:R-:W-:Y:S02]  /*1220*/  LEA.HI.X.SX32 R135, R18, R9.reuse, 0x1, P2 ;  /* 0x0000000912877211 */ /* 0x080fe400010f0eff */
[----:B------:R-:W-:Y:S01]  /*1230*/  LEA.HI.X.SX32 R143, R14, R9, 0x1, P0 ;  /* 0x000000090e8f7211 */ /* 0x000fe200000f0eff */
[----:B------:R-:W-:Y:S01]  /*1240*/  IMAD R14, R165, 0x2, R4 ;  /* 0x00000002a50e7824 */ /* 0x000fe200078e0204 */
[----:B------:R-:W-:-:S02]  /*1250*/  LEA R128, P2, R6, R5, 0x1 ;  /* 0x0000000506807211 */ /* 0x000fc400078408ff */
[----:B------:R-:W-:Y:S02]  /*1260*/  LEA R136, P0, R16, R5, 0x1 ;  /* 0x0000000510887211 */ /* 0x000fe400078008ff */
[----:B------:R-:W-:Y:S01]  /*1270*/  LEA.HI.X.SX32 R129, R6, R9, 0x1, P2 ;  /* 0x0000000906817211 */ /* 0x000fe200010f0eff */
[----:B------:R-:W-:Y:S01]  /*1280*/  IMAD R6, R165, 0x2, R14 ;  /* 0x00000002a5067824 */ /* 0x000fe200078e020e */
[----:B------:R-:W-:Y:S02]  /*1290*/  LEA R126, P3, R10, R5, 0x1 ;  /* 0x000000050a7e7211 */ /* 0x000fe400078608ff */
[-C--:B------:R-:W-:Y:S02]  /*12a0*/  LEA.HI.X.SX32 R137, R16, R9.reuse, 0x1, P0 ;  /* 0x0000000910897211 */ /* 0x080fe400000f0eff */
[----:B------:R-:W-:Y:S02]  /*12b0*/  LEA.HI.X.SX32 R127, R10, R9, 0x1, P3 ;  /* 0x000000090a7f7211 */ /* 0x000fe400018f0eff */
[----:B------:R-:W-:-:S02]  /*12c0*/  LEA R130, P0, R20, R5, 0x1 ;  /* 0x0000000514827211 */ /* 0x000fc400078008ff */
[C---:B------:R-:W-:Y:S02]  /*12d0*/  LEA R10, R165.reuse, R6, 0x1 ;  /* 0x00000006a50a7211 */ /* 0x040fe400078e08ff */
[----:B------:R-:W-:Y:S02]  /*12e0*/  LEA.HI.X.SX32 R131, R20, R9, 0x1, P0 ;  /* 0x0000000914837211 */ /* 0x000fe400000f0eff */
[-C--:B------:R-:W-:Y:S01]  /*12f0*/  LEA R124, P0, R8, R5.reuse, 0x1 ;  /* 0x00000005087c7211 */ /* 0x080fe200078008ff */
[----:B------:R-:W-:Y:S01]  /*1300*/  IMAD R3, R165, 0x2, R10 ;  /* 0x00000002a5037824 */ /* 0x000fe200078e020a */
[-C--:B------:R-:W-:Y:S02]  /*1310*/  LEA R122, P2, R12, R5.reuse, 0x1 ;  /* 0x000000050c7a7211 */ /* 0x080fe400078408ff */
[----:B------:R-:W-:Y:S02]  /*1320*/  LEA R120, P3, R4, R5, 0x1 ;  /* 0x0000000504787211 */ /* 0x000fe400078608ff */
[----:B------:R-:W-:-:S02]  /*1330*/  SHF.R.U32.HI R15, RZ, 0x5, R38 ;  /* 0x00000005ff0f7819 */ /* 0x000fc40000011626 */
[-C--:B------:R-:W-:Y:S02]  /*1340*/  LEA.HI.X.SX32 R125, R8, R9.reuse, 0x1, P0 ;  /* 0x00000009087d7211 */ /* 0x080fe400000f0eff */
[-C--:B------:R-:W-:Y:S02]  /*1350*/  LEA.HI.X.SX32 R123, R12, R9.reuse, 0x1, P2 ;  /* 0x000000090c7b7211 */ /* 0x080fe400010f0eff */
[----:B------:R-:W-:Y:S02]  /*1360*/  LEA.HI.X.SX32 R121, R4, R9, 0x1, P3 ;  /* 0x0000000904797211 */ /* 0x000fe400018f0eff */
[-C--:B------:R-:W-:Y:S02]  /*1370*/  LEA R118, P0, R14, R5.reuse, 0x1 ;  /* 0x000000050e767211 */ /* 0x080fe400078008ff */
[-C--:B------:R-:W-:Y:S02]  /*1380*/  LEA R116, P2, R6, R5.reuse, 0x1 ;  /* 0x0000000506747211 */ /* 0x080fe400078408ff */
[----:B------:R-:W-:-:S02]  /*1390*/  LEA R114, P3, R10, R5, 0x1 ;  /* 0x000000050a727211 */ /* 0x000fc400078608ff */
[----:B------:R-:W-:Y:S02]  /*13a0*/  LEA R112, P4, R3, R5, 0x1 ;  /* 0x0000000503707211 */ /* 0x000fe400078808ff */
[----:B------:R-:W-:Y:S02]  /*13b0*/  R2UR UR55, R15 ;  /* 0x000000000f3772ca */ /* 0x000fe400000e0000 */
[-C--:B------:R-:W-:Y:S02]  /*13c0*/  LEA.HI.X.SX32 R119, R14, R9.reuse, 0x1, P0 ;  /* 0x000000090e777211 */ /* 0x080fe400000f0eff */
[-C--:B------:R-:W-:Y:S02]  /*13d0*/  LEA.HI.X.SX32 R117, R6, R9.reuse, 0x1, P2 ;  /* 0x0000000906757211 */ /* 0x080fe400010f0eff */
[-C--:B------:R-:W-:Y:S02]  /*13e0*/  LEA.HI.X.SX32 R115, R10, R9.reuse, 0x1, P3 ;  /* 0x000000090a737211 */ /* 0x080fe400018f0eff */
[----:B------:R-:W-:Y:S01]  /*13f0*/  LEA.HI.X.SX32 R113, R3, R9, 0x1, P4 ;  /* 0x0000000903717211 */ /* 0x000fe200020f0eff */
[----:B------:R-:W-:Y:S06]  /*1400*/  @P1 BRA `(.L_x_5) ;  /* 0x0000000000181947 */ /* 0x000fec0003800000 */
[----:B------:R-:W-:Y:S01]  /*1410*/  ELECT P0, URZ, PT ;  /* 0x0000000000ff782f */ /* 0x000fe20003800000 */
[----:B------:R-:W-:Y:S01]  /*1420*/  IMAD.MOV.U32 R3, RZ, RZ, 0x1 ;  /* 0x00000001ff037424 */ /* 0x000fe200078e00ff */
[----:B------:R-:W-:Y:S01]  /*1430*/  UMOV UR4, 0x40 ;  /* 0x0000004000047882 */ /* 0x000fe20000000000 */
[----:B------:R-:W-:Y:S01]  /*1440*/  UVIRTCOUNT.DEALLOC.SMPOOL 0x80 ;  /* 0x000000800000784c */ /* 0x000fe20000000000 */
[----:B------:R-:W-:-:S09]  /*1450*/  ULEA UR4, UR6, UR4, 0x18 ;  /* 0x0000000406047291 */ /* 0x000fd2000f8ec0ff */
[----:B------:R0:W-:Y:S03]  /*1460*/  @P0 STS.U8 [UR4], R3 ;  /* 0x00000003ff000988 */ /* 0x0001e60008000004 */
.L_x_5:
[----:B------:R-:W-:Y:S01]  /*1470*/  USHF.L.U32 UR22, UR55, 0x15, URZ ;  /* 0x0000001537167899 */ /* 0x000fe200080006ff */
[----:B------:R-:W-:Y:S01]  /*1480*/  LOP3.LUT R103, R104, 0x40, RZ, 0x3c, !PT ;  /* 0x0000004068677812 */ /* 0x000fe200078e3cff */
[----:B------:R-:W-:Y:S01]  /*1490*/  ULOP3.LUT UR71, UR55, 0x4, URZ, 0xc0, !UPT ;  /* 0x0000000437477892 */ /* 0x000fe2000f8ec0ff */
[----:B------:R-:W-:Y:S01]  /*14a0*/  LOP3.LUT P2, RZ, R38, 0xff, RZ, 0xc0, !PT ;  /* 0x000000ff26ff7812 */ /* 0x000fe2000784c0ff */
[----:B------:R-:W-:Y:S01]  /*14b0*/  ULOP3.LUT UR22, UR22, 0x600000, URZ, 0xc0, !UPT ;  /* 0x0060000016167892 */ /* 0x000fe2000f8ec0ff */
[----:B-----5:R1:W-:Y:S01]  /*14c0*/  STS.U16 [R104+UR9], R17 ;  /* 0x0000001168007988 */ /* 0x0203e20008000409 */
[----:B------:R-:W-:Y:S01]  /*14d0*/  UMOV UR4, 0x1 ;  /* 0x0000000100047882 */ /* 0x000fe20000000000 */
[----:B------:R-:W-:Y:S01]  /*14e0*/  UIADD3 UR12, UPT, UPT, UR9, 0x10000, URZ ;  /* 0x00010000090c7890 */ /* 0x000fe2000fffe0ff */
[----:B------:R-:W-:Y:S01]  /*14f0*/  PRMT R5, RZ, 0x7610, R5 ;  /* 0x00007610ff057816 */ /* 0x000fe20000000005 */
[----:B------:R-:W-:Y:S01]  /*1500*/  UIADD3 UR11, UPT, UPT, UR10, UR22, URZ ;  /* 0x000000160a0b7290 */ /* 0x000fe2000fffe0ff */
[----:B------:R-:W-:Y:S01]  /*1510*/  STS.U16 [R104+UR9+0x400], R19 ;  /* 0x0004001368007988 */ /* 0x000fe20008000409 */
[----:B------:R-:W2:Y:S01]  /*1520*/  LDCU UR70, c[0x0][0x3f0] ;  /* 0x00007e00ff4677ac */ /* 0x000ea20008000800 */
[----:B------:R-:W-:-:S02]  /*1530*/  PRMT R9, RZ, 0x7610, R9 ;  /* 0x00007610ff097816 */ /* 0x000fc40000000009 */
[----:B------:R3:W-:Y:S01]  /*1540*/  STS.U16 [R104+UR9+0x800], R21 ;  /* 0x0008001568007988 */ /* 0x0007e20008000409 */
[----:B------:R-:W-:Y:S01]  /*1550*/  ULEA UR11, UR71, UR11, 0x4 ;  /* 0x0000000b470b7291 */ /* 0x000fe2000f8e20ff */
[----:B-1----:R-:W-:Y:S01]  /*1560*/  PRMT R17, RZ, 0x7610, R17 ;  /* 0x00007610ff117816 */ /* 0x002fe20000000011 */
[----:B------:R-:W-:Y:S01]  /*1570*/  VOTEU.ALL UP0, P2 ;  /* 0x0000000000ff7886 */ /* 0x000fe20001000000 */
[----:B------:R-:W-:Y:S01]  /*1580*/  STS.U16 [R104+UR9+0xc00], R23 ;  /* 0x000c001768007988 */ /* 0x000fe20008000409 */
[----:B------:R-:W-:Y:S01]  /*1590*/  VOTEU.ALL UP1, P2 ;  /* 0x0000000000ff7886 */ /* 0x000fe20001020000 */
[----:B------:R-:W-:Y:S02]  /*15a0*/  PRMT R4, RZ, 0x7610, R4 ;  /* 0x00007610ff047816 */ /* 0x000fe40000000004 */
[----:B------:R1:W-:Y:S01]  /*15b0*/  STS.U16 [R104+UR9+0x1000], R25 ;  /* 0x0010001968007988 */ /* 0x0003e20008000409 */
[----:B------:R-:W-:-:S04]  /*15c0*/  @!UP0 UIADD3 UR6, UPT, UPT, -UR4, 0x100000, URZ ;  /* 0x0010000004068890 */ /* 0x000fc8000fffe1ff */
[----:B------:R-:W-:Y:S02]  /*15d0*/  @!UP0 USHF.L.U32 UR7, UR6, 0xb, URZ ;  /* 0x0000000b06078899 */ /* 0x000fe400080006ff */
[----:B------:R-:W-:Y:S01]  /*15e0*/  @!UP0 USHF.L.U32 UR6, UR6, 0x1, URZ ;  /* 0x0000000106068899 */ /* 0x000fe200080006ff */
[----:B---3--:R-:W-:Y:S01]  /*15f0*/  PRMT R21, RZ, 0x7610, R21 ;  /* 0x00007610ff157816 */ /* 0x008fe20000000015 */
[----:B------:R-:W-:Y:S01]  /*1600*/  STS.U16 [R104+UR9+0x1400], R27 ;  /* 0x0014001b68007988 */ /* 0x000fe20008000409 */
[----:B------:R-:W-:Y:S02]  /*1610*/  PRMT R8, RZ, 0x7610, R8 ;  /* 0x00007610ff087816 */ /* 0x000fe40000000008 */
[----:B--2---:R-:W-:Y:S01]  /*1620*/  ISETP.LT.AND P3, PT, RZ, UR70, PT ;  /* 0x00000046ff007c0c */ /* 0x004fe2000bf61270 */
[----:B------:R2:W-:Y:S01]  /*1630*/  STS.U16 [R104+UR9+0x1800], R29 ;  /* 0x0018001d68007988 */ /* 0x0005e20008000409 */
[----:B------:R-:W-:Y:S02]  /*1640*/  PRMT R12, RZ, 0x7610, R12 ;  /* 0x00007610ff0c7816 */ /* 0x000fe4000000000c */
[----:B-1----:R-:W-:Y:S01]  /*1650*/  PRMT R25, RZ, 0x7610, R25 ;  /* 0x00007610ff197816 */ /* 0x002fe20000000019 */
[----:B------:R-:W-:Y:S01]  /*1660*/  STS.U16 [R104+UR9+0x1c00], R31 ;  /* 0x001c001f68007988 */ /* 0x000fe20008000409 */
[----:B------:R-:W-:-:S02]  /*1670*/  PRMT R16, RZ, 0x7610, R16 ;  /* 0x00007610ff107816 */ /* 0x000fc40000000010 */
[----:B------:R-:W-:Y:S01]  /*1680*/  PRMT R20, RZ, 0x7610, R20 ;  /* 0x00007610ff147816 */ /* 0x000fe20000000014 */
[----:B------:R1:W-:Y:S01]  /*1690*/  STS.U16 [R104+UR9+0x2000], R33 ;  /* 0x0020002168007988 */ /* 0x0003e20008000409 */
[----:B------:R-:W-:Y:S02]  /*16a0*/  PRMT R24, RZ, 0x7610, R24 ;  /* 0x00007610ff187816 */ /* 0x000fe40000000018 */
[----:B--2---:R-:W-:Y:S01]  /*16b0*/  PRMT R29, RZ, 0x7610, R29 ;  /* 0x00007610ff1d7816 */ /* 0x004fe2000000001d */
[----:B------:R2:W-:Y:S01]  /*16c0*/  STS.U16 [R104+UR9+0x2400], R35 ;  /* 0x0024002368007988 */ /* 0x0005e20008000409 */
[----:B------:R-:W-:Y:S02]  /*16d0*/  PRMT R28, RZ, 0x7610, R28 ;  /* 0x00007610ff1c7816 */ /* 0x000fe4000000001c */
[----:B------:R-:W-:Y:S01]  /*16e0*/  PRMT R15, RZ, 0x7610, R15 ;  /* 0x00007610ff0f7816 */ /* 0x000fe2000000000f */
[----:B------:R-:W-:Y:S01]  /*16f0*/  STS.U16 [R104+UR9+0x2800], R39 ;  /* 0x0028002768007988 */ /* 0x000fe20008000409 */
[----:B------:R-:W-:-:S02]  /*1700*/  PRMT R19, RZ, 0x7610, R19 ;  /* 0x00007610ff137816 */ /* 0x000fc40000000013 */
[----:B-1----:R-:W-:Y:S01]  /*1710*/  PRMT R33, RZ, 0x7610, R33 ;  /* 0x00007610ff217816 */ /* 0x002fe20000000021 */
[----:B------:R-:W-:Y:S01]  /*1720*/  STS.U16 [R104+UR9+0x2c00], R41 ;  /* 0x002c002968007988 */ /* 0x000fe20008000409 */
[----:B------:R-:W-:Y:S02]  /*1730*/  PRMT R23, RZ, 0x7610, R23 ;  /* 0x00007610ff177816 */ /* 0x000fe40000000017 */
[----:B------:R-:W-:Y:S01]  /*1740*/  PRMT R27, RZ, 0x7610, R27 ;  /* 0x00007610ff1b7816 */ /* 0x000fe2000000001b */
[----:B------:R-:W-:Y:S01]  /*1750*/  STS.U16 [R104+UR9+0x3000], R43 ;  /* 0x0030002b68007988 */ /* 0x000fe20008000409 */
[----:B------:R-:W-:Y:S02]  /*1760*/  PRMT R31, RZ, 0x7610, R31 ;  /* 0x00007610ff1f7816 */ /* 0x000fe4000000001f */
[----:B--2---:R-:W-:Y:S01]  /*1770*/  PRMT R35, RZ, 0x7610, R35 ;  /* 0x00007610ff237816 */ /* 0x004fe20000000023 */
[----:B------:R1:W-:Y:S01]  /*1780*/  STS.U16 [R104+UR9+0x3400], R11 ;  /* 0x0034000b68007988 */ /* 0x0003e20008000409 */
[----:B------:R-:W-:-:S02]  /*1790*/  PRMT R6, RZ, 0x7610, R6 ;  /* 0x00007610ff067816 */ /* 0x000fc40000000006 */
[----:B------:R-:W-:Y:S01]  /*17a0*/  PRMT R10, RZ, 0x7610, R10 ;  /* 0x00007610ff0a7816 */ /* 0x000fe2000000000a */
[----:B------:R2:W-:Y:S01]  /*17b0*/  STS.U16 [R104+UR9+0x3800], R7 ;  /* 0x0038000768007988 */ /* 0x0005e20008000409 */
[----:B------:R-:W-:Y:S02]  /*17c0*/  PRMT R14, RZ, 0x7610, R14 ;  /* 0x00007610ff0e7816 */ /* 0x000fe4000000000e */
[----:B------:R-:W-:Y:S01]  /*17d0*/  PRMT R18, RZ, 0x7610, R18 ;  /* 0x00007610ff127816 */ /* 0x000fe20000000012 */
[----:B------:R3:W-:Y:S01]  /*17e0*/  STS.U16 [R104+UR9+0x3c00], R13 ;  /* 0x003c000d68007988 */ /* 0x0007e20008000409 */
[----:B------:R-:W-:Y:S02]  /*17f0*/  PRMT R22, RZ, 0x7610, R22 ;  /* 0x00007610ff167816 */ /* 0x000fe40000000016 */
[----:B-1----:R-:W-:Y:S01]  /*1800*/  PRMT R11, RZ, 0x7610, R11 ;  /* 0x00007610ff0b7816 */ /* 0x002fe2000000000b */
[----:B------:R1:W-:Y:S01]  /*1810*/  STS.U16 [R103+UR9+0x200], R32 ;  /* 0x0002002067007988 */ /* 0x0003e20008000409 */
[----:B------:R-:W-:-:S02]  /*1820*/  PRMT R26, RZ, 0x7610, R26 ;  /* 0x00007610ff1a7816 */ /* 0x000fc4000000001a */
[----:B--2---:R-:W-:Y:S01]  /*1830*/  PRMT R7, RZ, 0x7610, R7 ;  /* 0x00007610ff077816 */ /* 0x004fe20000000007 */
[----:B------:R2:W-:Y:S01]  /*1840*/  STS.U16 [R103+UR9+0x600], R34 ;  /* 0x0006002267007988 */ /* 0x0005e20008000409 */
[----:B------:R-:W-:Y:S02]  /*1850*/  PRMT R30, RZ, 0x7610, R30 ;  /* 0x00007610ff1e7816 */ /* 0x000fe4000000001e */
[----:B---3--:R-:W-:Y:S01]  /*1860*/  PRMT R13, RZ, 0x7610, R13 ;  /* 0x00007610ff0d7816 */ /* 0x008fe2000000000d */
[----:B------:R3:W-:Y:S01]  /*1870*/  STS.U16 [R103+UR9+0xa00], R40 ;  /* 0x000a002867007988 */ /* 0x0007e20008000409 */
[----:B-1----:R-:W-:-:S03]  /*1880*/  PRMT R32, RZ, 0x7610, R32 ;  /* 0x00007610ff207816 */ /* 0x002fc60000000020 */
[----:B------:R1:W-:Y:S01]  /*1890*/  STS.U16 [R103+UR9+0xe00], R42 ;  /* 0x000e002a67007988 */ /* 0x0003e20008000409 */
[----:B--2---:R-:W-:-:S03]  /*18a0*/  PRMT R34, RZ, 0x7610, R34 ;  /* 0x00007610ff227816 */ /* 0x004fc60000000022 */
[----:B------:R1:W-:Y:S04]  /*18b0*/  STS.U16 [R103+UR9+0x1200], R44 ;  /* 0x0012002c67007988 */ /* 0x0003e80008000409 */
        /* <DEDUP_REMOVED lines=10> */
[----:B------:R1:W-:Y:S01]  /*1960*/  STS.U16 [R103+UR9+0x3e00], R66 ;  /* 0x003e004267007988 */ /* 0x0003e20008000409 */
[----:B------:R-:W-:Y:S01]  /*1970*/  STTM.16dp32bit_t0_t15.x32 tmem[UR11], RZ ;  /* 0x000000ff000079ed */ /* 0x000fe20008a8000b */
[----:B------:R-:W-:Y:S01]  /*1980*/  STTM.16dp32bit_t16_t31.x32 tmem[UR11+0x20], RZ ;  /* 0x000020ff000079ed */ /* 0x000fe20008aa000b */
[----:B------:R-:W2:Y:S02]  /*1990*/  FENCE.VIEW.ASYNC.T ;  /* 0x00000000000073c6 */ /* 0x000ea40000000200 */
[----:B--2---:R-:W-:Y:S06]  /*19a0*/  BAR.SYNC.DEFER_BLOCKING 0x0 ;  /* 0x0000000000007b1d */ /* 0x004fec0000010000 */
[----:B------:R-:W2:Y:S02]  /*19b0*/  FENCE.VIEW.ASYNC.S ;  /* 0x00000000000073c6 */ /* 0x000ea40000000000 */
[----:B--2---:R2:W4:Y:S02]  /*19c0*/  @!UP1 SYNCS.EXCH.64 URZ, [UR12], UR6 ;  /* 0x000000060cff95b2 */ /* 0x0045240008000100 */
[----:B----4-:R-:W-:Y:S06]  /*19d0*/  BAR.SYNC.DEFER_BLOCKING 0x0 ;  /* 0x0000000000007b1d */ /* 0x010fec0000010000 */
[----:B------:R-:W4:Y:S04]  /*19e0*/  @P3 LDG.E.U16 R5, desc[UR16][R176.64] ;  /* 0x00000010b0053981 */ /* 0x000f28000c1e1500 */
        /* <DEDUP_REMOVED lines=30> */
[----:B------:R-:W4:Y:S01]  /*1bd0*/  @P3 LDG.E.U16 R34, desc[UR16][R112.64] ;  /* 0x0000001070223981 */ /* 0x000f22000c1e1500 */
[----:B0-----:R-:W-:Y:S01]  /*1be0*/  SHF.R.S32.HI R3, RZ, 0x7, R38 ;  /* 0x00000007ff037819 */ /* 0x001fe20000011426 */
[----:B---3--:R-:W-:Y:S01]  /*1bf0*/  IMAD.SHL.U32 R40, R0, 0x2, RZ ;  /* 0x0000000200287824 */ /* 0x008fe200078e00ff */
[----:B--2---:R-:W-:-:S04]  /*1c00*/  @!UP0 UIADD3 UR6, UPT, UPT, -UR4, 0x100000, URZ ;  /* 0x0010000004068890 */ /* 0x004fc8000fffe1ff */
[----:B------:R-:W-:Y:S02]  /*1c10*/  @!UP0 USHF.L.U32 UR7, UR6, 0xb, URZ ;  /* 0x0000000b06078899 */ /* 0x000fe400080006ff */
[----:B------:R-:W-:Y:S01]  /*1c20*/  @!UP0 USHF.L.U32 UR6, UR6, 0x1, URZ ;  /* 0x0000000106068899 */ /* 0x000fe200080006ff */
[----:B------:R-:W-:Y:S01]  /*1c30*/  VOTEU.ALL UP1, P2 ;  /* 0x0000000000ff7886 */ /* 0x000fe20001020000 */
[----:B------:R-:W-:Y:S01]  /*1c40*/  SGXT R3, R3, 0x1 ;  /* 0x000000010303781a */ /* 0x000fe20000000200 */
[----:B------:R-:W-:Y:S01]  /*1c50*/  UIADD3 UR13, UPT, UPT, UR10, 0x100000, URZ ;  /* 0x001000000a0d7890 */ /* 0x000fe2000fffe0ff */
[----:B------:R-:W-:Y:S02]  /*1c60*/  SHF.L.U32 R102, R38, 0x7, RZ ;  /* 0x0000000726667819 */ /* 0x000fe400000006ff */
[----:B------:R-:W-:Y:S01]  /*1c70*/  LOP3.LUT R3, R40, 0x90, R3, 0x78, !PT ;  /* 0x0000009028037812 */ /* 0x000fe200078e7803 */
[----:B------:R-:W-:Y:S02]  /*1c80*/  UIADD3 UR14, UPT, UPT, UR22, UR13, URZ ;  /* 0x0000000d160e7290 */ /* 0x000fe4000fffe0ff */
[----:B------:R-:W-:-:S04]  /*1c90*/  @!UP0 UIADD3 UR4, UPT, UPT, -UR4, 0x100000, URZ ;  /* 0x0010000004048890 */ /* 0x000fc8000fffe1ff */
[----:B------:R-:W-:Y:S02]  /*1ca0*/  @!UP0 USHF.L.U32 UR5, UR4, 0xb, URZ ;  /* 0x0000000b04058899 */ /* 0x000fe400080006ff */
[----:B------:R-:W-:Y:S01]  /*1cb0*/  @!UP0 USHF.L.U32 UR4, UR4, 0x1, URZ ;  /* 0x0000000104048899 */ /* 0x000fe200080006ff */
[----:B------:R-:W-:Y:S01]  /*1cc0*/  LOP3.LUT R102, R3, 0x2000, R102, 0xf8, !PT ;  /* 0x0000200003667812 */ /* 0x000fe200078ef866 */
[----:B------:R-:W-:Y:S01]  /*1cd0*/  ULEA UR14, UR71, UR14, 0x3 ;  /* 0x0000000e470e7291 */ /* 0x000fe2000f8e18ff */
[----:B------:R-:W-:Y:S01]  /*1ce0*/  ISETP.EQ.U32.AND P4, PT, RZ, UR55, P3 ;  /* 0x00000037ff007c0c */ /* 0x000fe20009f82070 */
[----:B------:R0:W2:Y:S01]  /*1cf0*/  @!UP1 SYNCS.EXCH.64 URZ, [UR9+0x10008], UR6 ;  /* 0x0100080609ff95b2 */ /* 0x0000a20008000100 */
[C---:B------:R-:W-:Y:S01]  /*1d00*/  LOP3.LUT R101, R102.reuse, 0x20, RZ, 0x3c, !PT ;  /* 0x0000002066657812 */ /* 0x040fe200078e3cff */
[----:B------:R-:W-:Y:S01]  /*1d10*/  VOTEU.ALL UP1, P2 ;  /* 0x0000000000ff7886 */ /* 0x000fe20001020000 */
[C---:B------:R-:W-:Y:S02]  /*1d20*/  LOP3.LUT R100, R102.reuse, 0x40, RZ, 0x3c, !PT ;  /* 0x0000004066647812 */ /* 0x040fe400078e3cff */
[----:B------:R-:W-:Y:S01]  /*1d30*/  LOP3.LUT R39, R102, 0x60, RZ, 0x3c, !PT ;  /* 0x0000006066277812 */ /* 0x000fe200078e3cff */
[----:B0-----:R-:W-:-:S02]  /*1d40*/  UIADD3 UR7, UPT, UPT, UR9, 0x8000, URZ ;  /* 0x0000800009077890 */ /* 0x001fc4000fffe0ff */
[----:B----4-:R1:W-:Y:S04]  /*1d50*/  STS.U16 [R102+UR9+0x4000], R5 ;  /* 0x0040000566007988 */ /* 0x0103e80008000409 */
        /* <DEDUP_REMOVED lines=31> */
[----:B--2---:R0:W-:Y:S06]  /*1f50*/  MEMBAR.ALL.CTA ;  /* 0x0000000000007992 */ /* 0x0041ec0000008000 */
[----:B0-----:R-:W-:Y:S04]  /*1f60*/  FENCE.VIEW.ASYNC.S ;  /* 0x00000000000073c6 */ /* 0x001fe80000000000 */
[----:B------:R-:W0:Y:S02]  /*1f70*/  FENCE.VIEW.ASYNC.S ;  /* 0x00000000000073c6 */ /* 0x000e240000000000 */
[----:B0-----:R1:W0:Y:S02]  /*1f80*/  @!UP1 SYNCS.EXCH.64 URZ, [UR9+0x8000], UR4 ;  /* 0x0080000409ff95b2 */ /* 0x0012240008000100 */
[----:B0-----:R-:W-:Y:S06]  /*1f90*/  BAR.SYNC.DEFER_BLOCKING 0x0 ;  /* 0x0000000000007b1d */ /* 0x001fec0000010000 */
[----:B-1----:R-:W-:Y:S05]  /*1fa0*/  @!P4 BRA `(.L_x_6) ;  /* 0x0000000000d8c947 */ /* 0x002fea0003800000 */
[----:B------:R-:W-:Y:S02]  /*1fb0*/  USHF.R.U32.HI UR20, URZ, 0x4, UR9 ;  /* 0x00000004ff147899 */ /* 0x000fe40008011609 */
[----:B------:R-:W-:Y:S02]  /*1fc0*/  UIADD3 UR5, UPT, UPT, UR9, 0x4000, URZ ;  /* 0x0000400009057890 */ /* 0x000fe4000fffe0ff */
[----:B------:R-:W-:Y:S02]  /*1fd0*/  USGXT.U32 UR20, UR20, 0xe ;  /* 0x0000000e1414789a */ /* 0x000fe40008000000 */
[----:B------:R-:W-:Y:S02]  /*1fe0*/  USHF.R.U32.HI UR5, URZ, 0x4, UR5 ;  /* 0x00000004ff057899 */ /* 0x000fe40008011605 */
[----:B------:R-:W-:Y:S02]  /*1ff0*/  UIADD3 UR34, UP1, UPT, UR20, 0x80, URZ ;  /* 0x0000008014227890 */ /* 0x000fe4000ff3e0ff */
[----:B------:R-:W-:Y:S01]  /*2000*/  USGXT.U32 UR18, UR5, 0xe ;  /* 0x0000000e0512789a */ /* 0x000fe20008000000 */
[----:B------:R-:W-:Y:S01]  /*2010*/  UMOV UR4, URZ ;  /* 0x000000ff00047c82 */ /* 0x000fe20008000000 */
[----:B------:R-:W-:Y:S01]  /*2020*/  UMOV UR6, URZ ;  /* 0x000000ff00067c82 */ /* 0x000fe20008000000 */
[----:B------:R-:W-:-:S02]  /*2030*/  UIADD3.X UR35, UPT, UPT, UR4, 0x40004040, URZ, UP1, !UPT ;  /* 0x4000404004237890 */ /* 0x000fc40008ffe4ff */
[----:B------:R-:W-:Y:S01]  /*2040*/  UIADD3 UR42, UP1, UPT, UR18, 0x2, URZ ;  /* 0x00000002122a7890 */ /* 0x000fe2000ff3e0ff */
[----:B------:R-:W-:Y:S01]  /*2050*/  UMOV UR4, UR7 ;  /* 0x0000000700047c82 */ /* 0x000fe20008000000 */
[----:B------:R-:W-:Y:S02]  /*2060*/  UMOV UR5, URZ ;  /* 0x000000ff00057c82 */ /* 0x000fe40008000000 */
[----:B------:R-:W-:Y:S01]  /*2070*/  UIADD3.X UR43, UPT, UPT, UR6, 0x40004040, URZ, UP1, !UPT ;  /* 0x40004040062b7890 */ /* 0x000fe20008ffe4ff */
[----:B------:R-:W-:Y:S01]  /*2080*/  UMOV UR15, UR4 ;  /* 0x00000004000f7c82 */ /* 0x000fe20008000000 */
[----:B------:R-:W-:Y:S02]  /*2090*/  UIADD3.64 UR4, UPT, UPT, UR34, 0x80, URZ ;  /* 0x0000008022047897 */ /* 0x000fe4000fffe0ff */
[----:B------:R-:W-:Y:S02]  /*20a0*/  UIADD3.64 UR56, UPT, UPT, UR42, 0x2, URZ ;  /* 0x000000022a387897 */ /* 0x000fe4000fffe0ff */
[----:B------:R-:W-:-:S02]  /*20b0*/  UIADD3.64 UR44, UPT, UPT, UR34, 0x100, URZ ;  /* 0x00000100222c7897 */ /* 0x000fc4000fffe0ff */
[----:B------:R-:W-:Y:S02]  /*20c0*/  UIADD3.64 UR58, UPT, UPT, UR42, 0x4, URZ ;  /* 0x000000042a3a7897 */ /* 0x000fe4000fffe0ff */
[----:B------:R-:W-:Y:S02]  /*20d0*/  UIADD3.64 UR46, UPT, UPT, UR34, 0x180, URZ ;  /* 0x00000180222e7897 */ /* 0x000fe4000fffe0ff */
[----:B------:R-:W-:Y:S02]  /*20e0*/  UIADD3.64 UR60, UPT, UPT, UR42, 0x1fe, URZ ;  /* 0x000001fe2a3c7897 */ /* 0x000fe4000fffe0ff */
[----:B------:R-:W-:Y:S02]  /*20f0*/  UIADD3.64 UR48, UPT, UPT, UR34, 0x200, URZ ;  /* 0x0000020022307897 */ /* 0x000fe4000fffe0ff */
[----:B------:R-:W-:Y:S02]  /*2100*/  UIADD3.64 UR62, UPT, UPT, UR42, 0x200, URZ ;  /* 0x000002002a3e7897 */ /* 0x000fe4000fffe0ff */
[----:B------:R-:W-:-:S02]  /*2110*/  UIADD3.64 UR50, UPT, UPT, UR34, 0x280, URZ ;  /* 0x0000028022327897 */ /* 0x000fc4000fffe0ff */
[----:B------:R-:W-:Y:S01]  /*2120*/  UIADD3.64 UR64, UPT, UPT, UR42, 0x202, URZ ;  /* 0x000002022a407897 */ /* 0x000fe2000fffe0ff */
[----:B------:R-:W-:Y:S01]  /*2130*/  UMOV UR38, 0x0 ;  /* 0x0000000000267882 */ /* 0x000fe20000000000 */
[----:B------:R-:W-:Y:S01]  /*2140*/  UMOV UR39, 0x4108010 ;  /* 0x0410801000277882 */ /* 0x000fe20000000000 */
[----:B------:R-:W-:Y:S01]  /*2150*/  UIADD3.64 UR52, UPT, UPT, UR34, 0x300, URZ ;  /* 0x0000030022347897 */ /* 0x000fe2000fffe0ff */
[----:B------:R-:W-:Y:S01]  /*2160*/  UMOV UR21, 0x40004040 ;  /* 0x4000404000157882 */ /* 0x000fe20000000000 */
[----:B------:R-:W-:Y:S01]  /*2170*/  UIADD3.64 UR66, UPT, UPT, UR42, 0x204, URZ ;  /* 0x000002042a427897 */ /* 0x000fe2000fffe0ff */
[----:B------:R-:W-:Y:S01]  /*2180*/  UMOV UR19, 0x40004040 ;  /* 0x4000404000137882 */ /* 0x000fe20000000000 */
[----:B------:R-:W-:Y:S01]  /*2190*/  UMOV UR36, 0x0 ;  /* 0x0000000000247882 */ /* 0x000fe20000000000 */
[----:B------:R-:W-:Y:S01]  /*21a0*/  UMOV UR37, 0x4108010 ;  /* 0x0410801000257882 */ /* 0x000fe20000000000 */
[----:B------:R-:W-:Y:S01]  /*21b0*/  UMOV UR32, 0x0 ;  /* 0x0000000000207882 */ /* 0x000fe20000000000 */
[----:B------:R-:W-:Y:S01]  /*21c0*/  UMOV UR33, 0x4108010 ;  /* 0x0410801000217882 */ /* 0x000fe20000000000 */
[----:B------:R0:W-:Y:S01]  /*21d0*/  UTCHMMA gdesc[UR20], gdesc[UR18], tmem[UR13], tmem[UR38], idesc[UR39], !UPT ;  /* 0x00ff2612140075ea */ /* 0x0001e2000f80000d */
[----:B------:R-:W-:Y:S01]  /*21e0*/  UMOV UR30, 0x0 ;  /* 0x00000000001e7882 */ /* 0x000fe20000000000 */
[----:B------:R-:W-:Y:S01]  /*21f0*/  UMOV UR31, 0x4108010 ;  /* 0x04108010001f7882 */ /* 0x000fe20000000000 */
[----:B------:R0:W-:Y:S01]  /*2200*/  UTCHMMA gdesc[UR34], gdesc[UR42], tmem[UR13], tmem[UR36], idesc[UR37], UPT ;  /* 0x00ff242a220075ea */ /* 0x0001e2000b80000d */
        /* <DEDUP_REMOVED lines=12> */
[----:B------:R0:W-:Y:S01]  /*22d0*/  UTCHMMA gdesc[UR50], gdesc[UR64], tmem[UR13], tmem[UR24], idesc[UR25], UPT ;  /* 0x00ff1840320075ea */ /* 0x0001e2000b80000d */
[----:B------:R0:W-:Y:S01]  /*22e0*/  UTCHMMA gdesc[UR52], gdesc[UR66], tmem[UR13], tmem[UR40], idesc[UR41], UPT ;  /* 0x00ff2842340075ea */ /* 0x0001e2000b80000d */
[----:B------:R0:W-:Y:S01]  /*22f0*/  UTCBAR [UR15], URZ ;  /* 0x000000ff0f0073e9 */ /* 0x0001e200080000ff */
[----:B------:R-:W-:Y:S01]  /*2300*/  NOP ;  /* 0x0000000000007918 */ /* 0x000fe20000000000 */
.L_x_6:
[----:B------:R-:W-:Y:S05]  /*2310*/  @!P3 BRA `(.L_x_7) ;  /* 0x000000000008b947 */ /* 0x000fea0003800000 */
[----:B------:R-:W1:Y:S02]  /*2320*/  SYNCS.PHASECHK.TRANS64.TRYWAIT P0, [UR9+0x8000], RZ ;  /* 0x008000ffff0075a7 */ /* 0x000e640008001109 */
[----:B-1----:R-:W-:Y:S05]  /*2330*/  @!P0 BRA `(.L_x_8) ;  /* 0x0000005000b88947 */ /* 0x002fea0003800000 */
.L_x_7:
[----:B------:R-:W-:Y:S01]  /*2340*/  BAR.SYNC.DEFER_BLOCKING 0x0 ;  /* 0x0000000000007b1d */ /* 0x000fe20000010000 */
[----:B------:R-:W-:Y:S02]  /*2350*/  LOP3.LUT R31, R38, 0x1f, RZ, 0xc0, !PT ;  /* 0x0000001f261f7812 */ /* 0x000fe400078ec0ff */
[----:B------:R-:W-:Y:S02]  /*2360*/  LEA R106, R2, UR9, 0x2 ;  /* 0x00000009026a7c11 */ /* 0x000fe4000f8e10ff */
[----:B------:R-:W-:Y:S01]  /*2370*/  PRMT R33, RZ, 0x7610, R33 ;  /* 0x00007610ff217816 */ /* 0x000fe20000000021 */
[----:B------:R-:W1:Y:S02]  /*2380*/  LDCU UR6, c[0x0][0x3a8] ;  /* 0x00007500ff0677ac */ /* 0x000e640008000800 */
[----:B------:R-:W2:Y:S01]  /*2390*/  LDC R30, c[0x0][0x3d8] ;  /* 0x0000f600ff1e7b82 */ /* 0x000ea20000000800 */
[----:B------:R-:W-:Y:S01]  /*23a0*/  LDTM.16dp32bit_t0_t15.x16 R4, tmem[UR14] ;  /* 0x0000000e000479ee */ /* 0x000fe20008a00000 */
[----:B------:R-:W1:Y:S01]  /*23b0*/  LDTM.16dp32bit_t16_t31.x16 R4, tmem[UR14+0x10] ;  /* 0x0000100e000479ee */ /* 0x000e620008a20000 */
[----:B------:R-:W-:Y:S01]  /*23c0*/  PRMT R35, RZ, 0x7610, R35 ;  /* 0x00007610ff237816 */ /* 0x000fe20000000023 */
[----:B0-----:R-:W0:Y:S01]  /*23d0*/  LDCU.64 UR18, c[0x0][0x3d0] ;  /* 0x00007a00ff1277ac */ /* 0x001e220008000a00 */
[----:B------:R-:W-:-:S02]  /*23e0*/  PRMT R179, RZ, 0x7610, R179 ;  /* 0x00007610ffb37816 */ /* 0x000fc400000000b3 */
[----:B------:R-:W-:Y:S01]  /*23f0*/  PRMT R181, RZ, 0x7610, R181 ;  /* 0x00007610ffb57816 */ /* 0x000fe200000000b5 */
[----:B------:R-:W3:Y:S01]  /*2400*/  LDC.64 R98, c[0x0][0x390] ;  /* 0x0000e400ff627b82 */ /* 0x000ee20000000a00 */
[----:B------:R-:W-:Y:S02]  /*2410*/  PRMT R183, RZ, 0x7610, R183 ;  /* 0x00007610ffb77816 */ /* 0x000fe400000000b7 */
[----:B------:R-:W-:Y:S02]  /*2420*/  PRMT R185, RZ, 0x7610, R185 ;  /* 0x00007610ffb97816 */ /* 0x000fe400000000b9 */
[----:B------:R-:W-:Y:S02]  /*2430*/  PRMT R187, RZ, 0x7610, R187 ;  /* 0x00007610ffbb7816 */ /* 0x000fe400000000bb */
[----:B------:R-:W-:Y:S01]  /*2440*/  PRMT R189, RZ, 0x7610, R189 ;  /* 0x00007610ffbd7816 */ /* 0x000fe200000000bd */
[----:B------:R-:W4:Y:S01]  /*2450*/  @!P2 SYNCS.CCTL.IV [UR9+0x8000] ;  /* 0x00800000ff00a9b1 */ /* 0x000f220008000009 */
[----:B------:R-:W-:Y:S01]  /*2460*/  NOP ;  /* 0x0000000000007918 */ /* 0x000fe20000000000 */
[----:B------:R-:W-:Y:S01]  /*2470*/  PRMT R191, RZ, 0x7610, R191 ;  /* 0x00007610ffbf7816 */ /* 0x000fe200000000bf */
[----:B0-----:R-:W-:Y:S01]  /*2480*/  UIMAD UR18, UR8, UR18, URZ ;  /* 0x00000012081272a4 */ /* 0x001fe2000f8e02ff */
[----:B------:R-:W-:Y:S01]  /*2490*/  IMAD R0, R0, UR19, RZ ;  /* 0x0000001300007c24 */ /* 0x000fe2000f8e02ff */
[----:B------:R-:W-:Y:S01]  /*24a0*/  PRMT R193, RZ, 0x7610, R193 ;  /* 0x00007610ffc17816 */ /* 0x000fe200000000c1 */
[----:B-1----:R-:W-:Y:S01]  /*24b0*/  FMUL R3, R4, UR6 ;  /* 0x0000000604037c20 */ /* 0x002fe20008400000 */
[----:B------:R-:W-:Y:S01]  /*24c0*/  FMUL R22, R5, UR6 ;  /* 0x0000000605167c20 */ /* 0x000fe20008400000 */
[----:B------:R-:W-:Y:S01]  /*24d0*/  FMUL R21, R6, UR6 ;  /* 0x0000000606157c20 */ /* 0x000fe20008400000 */
[----:B------:R-:W-:Y:S01]  /*24e0*/  FMUL R23, R7, UR6 ;  /* 0x0000000607177c20 */ /* 0x000fe20008400000 */
[----:B------:R-:W-:Y:S01]  /*24f0*/  FMUL R24, R8, UR6 ;  /* 0x0000000608187c20 */ /* 0x000fe20008400000 */
[----:B------:R-:W-:Y:S01]  /*2500*/  USHF.L.U32 UR4, UR18, 0x1, URZ ;  /* 0x0000000112047899 */ /* 0x000fe200080006ff */
[----:B------:R-:W-:Y:S01]  /*2510*/  FMUL R25, R13, UR6 ;  /* 0x000000060d197c20 */ /* 0x000fe20008400000 */
[----:B------:R-:W-:Y:S01]  /*2520*/  FMNMX3 R21, R3, R22, R21, !PT ;  /* 0x0000001603157276 */ /* 0x000fe20007800015 */
[----:B------:R-:W-:Y:S01]  /*2530*/  FMUL R3, R9, UR6 ;  /* 0x0000000609037c20 */ /* 0x000fe20008400000 */
[----:B------:R-:W-:Y:S01]  /*2540*/  FMUL R22, R10, UR6 ;  /* 0x000000060a167c20 */ /* 0x000fe20008400000 */
[----:B------:R-:W-:Y:S01]  /*2550*/  FMUL R26, R14, UR6 ;  /* 0x000000060e1a7c20 */ /* 0x000fe20008400000 */
[----:B------:R-:W-:Y:S01]  /*2560*/  FMNMX3 R21, R21, R23, R24, !PT ;  /* 0x0000001715157276 */ /* 0x000fe20007800018 */
[----:B------:R-:W-:Y:S01]  /*2570*/  FMUL R23, R11, UR6 ;  /* 0x000000060b177c20 */ /* 0x000fe20008400000 */
[----:B------:R-:W-:Y:S01]  /*2580*/  FMUL R24, R12, UR6 ;  /* 0x000000060c187c20 */ /* 0x000fe20008400000 */
[----:B------:R-:W-:-:S02]  /*2590*/  PRMT R32, RZ, 0x7610, R32 ;  /* 0x00007610ff207816 */ /* 0x000fc40000000020 */
[----:B------:R-:W-:Y:S01]  /*25a0*/  FMNMX3 R27, R21, R3, R22, !PT ;  /* 0x00000003151b7276 */ /* 0x000fe20007800016 */
[----:B--2---:R-:W-:Y:S01]  /*25b0*/  IMAD R21, R36, R30, RZ ;  /* 0x0000001e24157224 */ /* 0x004fe200078e02ff */
[----:B------:R-:W-:Y:S01]  /*25c0*/  PRMT R34, RZ, 0x7610, R34 ;  /* 0x00007610ff227816 */ /* 0x000fe20000000022 */
[----:B------:R-:W-:Y:S01]  /*25d0*/  IMAD.SHL.U32 R3, R0, 0x2, RZ ;  /* 0x0000000200037824 */ /* 0x000fe200078e00ff */
[----:B------:R-:W-:Y:S01]  /*25e0*/  FMNMX3 R23, R27, R23, R24, !PT ;  /* 0x000000171b177276 */ /* 0x000fe20007800018 */
[----:B------:R-:W-:Y:S02]  /*25f0*/  IMAD R22, R30, 0x4, R21 ;  /* 0x000000041e167824 */ /* 0x000fe400078e0215 */
[----:B------:R-:W-:Y:S01]  /*2600*/  FMUL R24, R15, UR6 ;  /* 0x000000060f187c20 */ /* 0x000fe20008400000 */
[----:B------:R-:W-:Y:S01]  /*2610*/  FMUL R27, R18, UR6 ;  /* 0x00000006121b7c20 */ /* 0x000fe20008400000 */
[----:B---3--:R-:W-:Y:S01]  /*2620*/  IADD3 R98, P0, P5, R3, UR4, R98 ;  /* 0x0000000403627c10 */ /* 0x008fe2000fd1e062 */
[----:B------:R-:W-:Y:S01]  /*2630*/  IMAD R3, R30, 0x4, R22 ;  /* 0x000000041e037824 */ /* 0x000fe200078e0216 */
[----:B------:R-:W-:Y:S01]  /*2640*/  FMNMX3 R28, R23, R25, R26, !PT ;  /* 0x00000019171c7276 */ /* 0x000fe2000780001a */
[----:B------:R-:W-:Y:S01]  /*2650*/  FMUL R25, R16, UR6 ;  /* 0x0000000610197c20 */ /* 0x000fe20008400000 */
[----:B------:R-:W-:Y:S01]  /*2660*/  UIMAD.WIDE UR4, UR18, 0x2, URZ ;  /* 0x00000002120478a5 */ /* 0x000fe2000f8e02ff */
[----:B------:R-:W-:Y:S01]  /*2670*/  FMUL R26, R17, UR6 ;  /* 0x00000006111a7c20 */ /* 0x000fe20008400000 */
[----:B------:R-:W-:Y:S01]  /*2680*/  LEA R23, R30, R3, 0x2 ;  /* 0x000000031e177211 */ /* 0x000fe200078e10ff */
[----:B------:R-:W-:Y:S01]  /*2690*/  IMAD.HI R0, R0, 0x2, RZ ;  /* 0x0000000200007827 */ /* 0x000fe200078e02ff */
[----:B------:R-:W-:-:S03]  /*26a0*/  FMNMX3 R28, R28, R24, R25, !PT ;  /* 0x000000181c1c7276 */ /* 0x000fc60007800019 */
[----:B------:R-:W-:Y:S01]  /*26b0*/  FMUL R25, R19, UR6 ;  /* 0x0000000613197c20 */ /* 0x000fe20008400000 */
[----:B------:R-:W-:Y:S01]  /*26c0*/  LEA R42, P6, R23, R98, 0x1 ;  /* 0x00000062172a7211 */ /* 0x000fe200078c08ff */
[----:B------:R-:W-:Y:S01]  /*26d0*/  IMAD R24, R30, 0x4, R23 ;  /* 0x000000041e187824 */ /* 0x000fe200078e0217 */
[----:B------:R-:W-:Y:S02]  /*26e0*/  FMNMX3 R26, R28, R26, R27, !PT ;  /* 0x0000001a1c1a7276 */ /* 0x000fe4000780001b */
[----:B------:R-:W-:Y:S01]  /*26f0*/  IADD3.X R28, PT, PT, R0, UR5, R99, P0, P5 ;  /* 0x00000005001c7c10 */ /* 0x000fe200087ea463 */
[C---:B------:R-:W-:Y:S01]  /*2700*/  IMAD R0, R30.reuse, 0x4, R24 ;  /* 0x000000041e007824 */ /* 0x040fe200078e0218 */
[----:B------:R-:W-:Y:S02]  /*2710*/  FMNMX R26, R25, R26, !PT ;  /* 0x0000001a191a7209 */ /* 0x000fe40007800000 */
[CC--:B------:R-:W-:Y:S01]  /*2720*/  LEA R110, P5, R21.reuse, R98.reuse, 0x1 ;  /* 0x00000062156e7211 */ /* 0x0c0fe200078a08ff */
[----:B------:R-:W-:Y:S01]  /*2730*/  IMAD R25, R30, 0x4, R0 ;  /* 0x000000041e197824 */ /* 0x000fe200078e0200 */
[----:B------:R-:W-:Y:S01]  /*2740*/  LEA R108, P0, R22, R98, 0x1 ;  /* 0x00000062166c7211 */ /* 0x000fe200078008ff */
[----:B------:R-:W0:Y:S01]  /*2750*/  SHFL.BFLY PT, R27, R26, 0x10, 0x1f ;  /* 0x0e001f001a1b7f89 */ /* 0x000e2200000e0000 */
[----:B------:R-:W-:-:S02]  /*2760*/  LEA.HI.X.SX32 R111, R21, R28, 0x1, P5 ;  /* 0x0000001c156f7211 */ /* 0x000fc400028f0eff */
[C---:B------:R-:W-:Y:S02]  /*2770*/  LEA R40, P5, R3.reuse, R98, 0x1 ;  /* 0x0000006203287211 */ /* 0x040fe400078a08ff */
[----:B------:R-:W-:Y:S02]  /*2780*/  LEA R21, R30, R25, 0x2 ;  /* 0x000000191e157211 */ /* 0x000fe400078e10ff */
[-C--:B------:R-:W-:Y:S02]  /*2790*/  LEA.HI.X.SX32 R41, R3, R28.reuse, 0x1, P5 ;  /* 0x0000001c03297211 */ /* 0x080fe400028f0eff */
[----:B------:R-:W-:Y:S01]  /*27a0*/  LEA.HI.X.SX32 R109, R22, R28, 0x1, P0 ;  /* 0x0000001c166d7211 */ /* 0x000fe200000f0eff */
[----:B------:R-:W-:Y:S01]  /*27b0*/  IMAD R3, R30, 0x4, R21 ;  /* 0x000000041e037824 */ /* 0x000fe200078e0215 */
[----:B------:R-:W-:Y:S02]  /*27c0*/  LEA R46, P5, R0, R98, 0x1 ;  /* 0x00000062002e7211 */ /* 0x000fe400078a08ff */
[-C--:B------:R-:W-:Y:S01]  /*27d0*/  LEA.HI.X.SX32 R43, R23, R28.reuse, 0x1, P6 ;  /* 0x0000001c172b7211 */ /* 0x080fe200030f0eff */
[----:B------:R-:W-:Y:S01]  /*27e0*/  IMAD R22, R30, 0x4, R3 ;  /* 0x000000041e167824 */ /* 0x000fe200078e0203 */
[----:B------:R-:W-:-:S02]  /*27f0*/  LEA.HI.X.SX32 R47, R0, R28, 0x1, P5 ;  /* 0x0000001c002f7211 */ /* 0x000fc400028f0eff */
[-C--:B------:R-:W-:Y:S01]  /*2800*/  LEA R44, P0, R24, R98.reuse, 0x1 ;  /* 0x00000062182c7211 */ /* 0x080fe200078008ff */
[----:B------:R-:W-:Y:S01]  /*2810*/  IMAD R0, R30, 0x4, R22 ;  /* 0x000000041e007824 */ /* 0x000fe200078e0216 */
[C---:B------:R-:W-:Y:S02]  /*2820*/  LEA R48, P6, R25.reuse, R98, 0x1 ;  /* 0x0000006219307211 */ /* 0x040fe400078c08ff */
[-C--:B------:R-:W-:Y:S02]  /*2830*/  LEA.HI.X.SX32 R45, R24, R28.reuse, 0x1, P0 ;  /* 0x0000001c182d7211 */ /* 0x080fe400000f0eff */
[----:B------:R-:W-:Y:S02]  /*2840*/  LEA.HI.X.SX32 R49, R25, R28, 0x1, P6 ;  /* 0x0000001c19317211 */ /* 0x000fe400030f0eff */
[----:B------:R-:W-:Y:S02]  /*2850*/  LEA R50, P0, R21, R98, 0x1 ;  /* 0x0000006215327211 */ /* 0x000fe400078008ff */
[----:B------:R-:W-:-:S02]  /*2860*/  LEA R23, R30, R0, 0x2 ;  /* 0x000000001e177211 */ /* 0x000fc400078e10ff */
[----:B------:R-:W-:Y:S02]  /*2870*/  LEA R52, P6, R3, R98, 0x1 ;  /* 0x0000006203347211 */ /* 0x000fe400078c08ff */
[-C--:B------:R-:W-:Y:S01]  /*2880*/  LEA.HI.X.SX32 R51, R21, R28.reuse, 0x1, P0 ;  /* 0x0000001c15337211 */ /* 0x080fe200000f0eff */
[----:B------:R-:W-:Y:S01]  /*2890*/  IMAD R21, R30, 0x4, R23 ;  /* 0x000000041e157824 */ /* 0x000fe200078e0217 */
[----:B------:R-:W-:Y:S02]  /*28a0*/  LEA.HI.X.SX32 R53, R3, R28, 0x1, P6 ;  /* 0x0000001c03357211 */ /* 0x000fe400030f0eff */
[-C--:B------:R-:W-:Y:S01]  /*28b0*/  LEA R56, P6, R0, R98.reuse, 0x1 ;  /* 0x0000006200387211 */ /* 0x080fe200078c08ff */
[----:B------:R-:W-:Y:S01]  /*28c0*/  IMAD R24, R30, 0x4, R21 ;  /* 0x000000041e187824 */ /* 0x000fe200078e0215 */
[----:B------:R-:W-:Y:S02]  /*28d0*/  LEA R54, P0, R22, R98, 0x1 ;  /* 0x0000006216367211 */ /* 0x000fe400078008ff */
[----:B------:R-:W-:-:S02]  /*28e0*/  LEA.HI.X.SX32 R57, R0, R28, 0x1, P6 ;  /* 0x0000001c00397211 */ /* 0x000fc400030f0eff */
[C---:B------:R-:W-:Y:S02]  /*28f0*/  LOP3.LUT R3, R38.reuse, 0xf, RZ, 0xc0, !PT ;  /* 0x0000000f26037812 */ /* 0x040fe400078ec0ff */
[----:B------:R-:W-:Y:S02]  /*2900*/  LOP3.LUT R0, R38, 0x60, RZ, 0xc0, !PT ;  /* 0x0000006026007812 */ /* 0x000fe400078ec0ff */
[----:B------:R-:W-:Y:S01]  /*2910*/  LEA.HI.X.SX32 R55, R22, R28, 0x1, P0 ;  /* 0x0000001c16377211 */ /* 0x000fe200000f0eff */
[----:B------:R-:W-:Y:S01]  /*2920*/  IMAD R22, R30, 0x4, R24 ;  /* 0x000000041e167824 */ /* 0x000fe200078e0218 */
[-C--:B------:R-:W-:Y:S01]  /*2930*/  LEA R58, P0, R23, R98.reuse, 0x1 ;  /* 0x00000062173a7211 */ /* 0x080fe200078008ff */
[----:B------:R-:W-:Y:S01]  /*2940*/  IMAD R107, R3, 0x2, R0 ;  /* 0x00000002036b7824 */ /* 0x000fe200078e0200 */
[----:B------:R-:W-:Y:S02]  /*2950*/  ISETP.GE.U32.AND P5, PT, R31, 0x10, PT ;  /* 0x000000101f00780c */ /* 0x000fe40003fa6070 */
[----:B------:R-:W-:-:S02]  /*2960*/  LEA R60, P6, R21, R98, 0x1 ;  /* 0x00000062153c7211 */ /* 0x000fc400078c08ff */
[----:B------:R-:W-:Y:S02]  /*2970*/  LEA.HI.X.SX32 R59, R23, R28, 0x1, P0 ;  /* 0x0000001c173b7211 */ /* 0x000fe400000f0eff */
[----:B------:R-:W-:Y:S02]  /*2980*/  LEA R23, R30, R22, 0x2 ;  /* 0x000000161e177211 */ /* 0x000fe400078e10ff */
[----:B------:R-:W-:Y:S02]  /*2990*/  LEA.HI.X.SX32 R61, R21, R28, 0x1, P6 ;  /* 0x0000001c153d7211 */ /* 0x000fe400030f0eff */
[----:B------:R-:W-:Y:S01]  /*29a0*/  LEA.HI R105, R2, R107, RZ, 0x19 ;  /* 0x0000006b02697211 */ /* 0x000fe200078fc8ff */
[----:B------:R-:W-:Y:S01]  /*29b0*/  IMAD R21, R30, 0x4, R23 ;  /* 0x000000041e157824 */ /* 0x000fe200078e0217 */
[----:B------:R-:W-:Y:S02]  /*29c0*/  LEA R64, P6, R22, R98, 0x1 ;  /* 0x0000006216407211 */ /* 0x000fe400078c08ff */
[----:B0-----:R-:W-:-:S02]  /*29d0*/  FMNMX R26, R26, R27, !PT ;  /* 0x0000001b1a1a7209 */ /* 0x001fc40007800000 */
[----:B------:R-:W-:Y:S02]  /*29e0*/  LEA R105, R105, UR9, 0x2 ;  /* 0x0000000969697c11 */ /* 0x000fe4000f8e10ff */
[----:B------:R-:W-:Y:S01]  /*29f0*/  LEA.HI.X.SX32 R65, R22, R28, 0x1, P6 ;  /* 0x0000001c16417211 */ /* 0x000fe200030f0eff */
[----:B------:R-:W-:Y:S01]  /*2a00*/  IMAD R22, R30, 0x4, R21 ;  /* 0x000000041e167824 */ /* 0x000fe200078e0215 */
[CC--:B------:R-:W-:Y:S01]  /*2a10*/  LEA R62, P0, R24.reuse, R98.reuse, 0x1 ;  /* 0x00000062183e7211 */ /* 0x0c0fe200078008ff */
[----:B----4-:R0:W-:Y:S01]  /*2a20*/  @!P5 STS [R105+0x4000], R26 ;  /* 0x0040001a6900d388 */ /* 0x0101e20000000800 */
[----:B------:R-:W-:Y:S02]  /*2a30*/  LEA R68, P6, R21, R98, 0x1 ;  /* 0x0000006215447211 */ /* 0x000fe400078c08ff */
[----:B------:R-:W-:Y:S01]  /*2a40*/  LEA.HI.X.SX32 R63, R24, R28, 0x1, P0 ;  /* 0x0000001c183f7211 */ /* 0x000fe200000f0eff */
[----:B------:R-:W-:Y:S01]  /*2a50*/  BAR.SYNC.DEFER_BLOCKING 0x0 ;  /* 0x0000000000007b1d */ /* 0x000fe20000010000 */
[----:B------:R-:W-:-:S02]  /*2a60*/  LEA R66, P0, R23, R98, 0x1 ;  /* 0x0000006217427211 */ /* 0x000fc400078008ff */
[C---:B------:R-:W-:Y:S02]  /*2a70*/  LEA R24, R30.reuse, R22, 0x2 ;  /* 0x000000161e187211 */ /* 0x040fe400078e10ff */
[-C--:B------:R-:W-:Y:S02]  /*2a80*/  LEA.HI.X.SX32 R67, R23, R28.reuse, 0x1, P0 ;  /* 0x0000001c17437211 */ /* 0x080fe400000f0eff */
[----:B------:R-:W-:Y:S01]  /*2a90*/  LEA.HI.X.SX32 R69, R21, R28, 0x1, P6 ;  /* 0x0000001c15457211 */ /* 0x000fe200030f0eff */
[----:B------:R-:W-:Y:S01]  /*2aa0*/  IMAD R21, R30, 0x4, R24 ;  /* 0x000000041e157824 */ /* 0x000fe200078e0218 */
[-C--:B------:R-:W-:Y:S02]  /*2ab0*/  LEA R70, P0, R22, R98.reuse, 0x1 ;  /* 0x0000006216467211 */ /* 0x080fe400078008ff */
[----:B------:R-:W-:Y:S02]  /*2ac0*/  LEA R72, P6, R24, R98, 0x1 ;  /* 0x0000006218487211 */ /* 0x000fe400078c08ff */
[-C--:B------:R-:W-:Y:S01]  /*2ad0*/  LEA.HI.X.SX32 R71, R22, R28.reuse, 0x1, P0 ;  /* 0x0000001c16477211 */ /* 0x080fe200000f0eff */
[----:B------:R-:W-:Y:S01]  /*2ae0*/  IMAD R22, R30, 0x4, R21 ;  /* 0x000000041e167824 */ /* 0x000fe200078e0215 */
[----:B------:R-:W-:-:S02]  /*2af0*/  LEA.HI.X.SX32 R73, R24, R28, 0x1, P6 ;  /* 0x0000001c18497211 */ /* 0x000fc400030f0eff */
[C---:B------:R-:W-:Y:S02]  /*2b00*/  LEA R74, P0, R21.reuse, R98, 0x1 ;  /* 0x00000062154a7211 */ /* 0x040fe400078008ff */
[----:B------:R-:W-:Y:S02]  /*2b10*/  ISETP.GE.U32.AND P6, PT, R2, 0x80, PT ;  /* 0x000000800200780c */ /* 0x000fe40003fc6070 */
[----:B------:R-:W-:Y:S01]  /*2b20*/  LEA.HI.X.SX32 R75, R21, R28, 0x1, P0 ;  /* 0x0000001c154b7211 */ /* 0x000fe200000f0eff */
[----:B------:R-:W-:Y:S01]  /*2b30*/  IMAD R21, R30, 0x4, R22 ;  /* 0x000000041e157824 */ /* 0x000fe200078e0216 */
[C---:B------:R-:W-:Y:S02]  /*2b40*/  LEA R76, P0, R22.reuse, R98, 0x1 ;  /* 0x00000062164c7211 */ /* 0x040fe400078008ff */
[----:B------:R-:W-:Y:S02]  /*2b50*/  LEA R107, R107, UR9, 0x2 ;  /* 0x000000096b6b7c11 */ /* 0x000fe4000f8e10ff */
[----:B------:R-:W-:-:S02]  /*2b60*/  LEA.HI.X.SX32 R77, R22, R28, 0x1, P0 ;  /* 0x0000001c164d7211 */ /* 0x000fc400000f0eff */
[C---:B------:R-:W-:Y:S02]  /*2b70*/  LEA R78, P0, R21.reuse, R98, 0x1 ;  /* 0x00000062154e7211 */ /* 0x040fe400078008ff */
[----:B------:R-:W-:Y:S01]  /*2b80*/  LEA R22, R30, R21, 0x2 ;  /* 0x000000151e167211 */ /* 0x000fe200078e10ff */
[----:B------:R-:W1:Y:S01]  /*2b90*/  @!P6 LDS R29, [R106+0x4000] ;  /* 0x004000006a1de984 */ /* 0x000e620000000800 */
[----:B------:R-:W-:Y:S02]  /*2ba0*/  LEA.HI.X.SX32 R79, R21, R28, 0x1, P0 ;  /* 0x0000001c154f7211 */ /* 0x000fe400000f0eff */
[----:B------:R-:W-:Y:S01]  /*2bb0*/  LEA R80, P0, R22, R98, 0x1 ;  /* 0x0000006216507211 */ /* 0x000fe200078008ff */
[----:B------:R-:W-:Y:S01]  /*2bc0*/  IMAD R21, R30, 0x4, R22 ;  /* 0x000000041e157824 */ /* 0x000fe200078e0216 */
[----:B------:R-:W-:Y:S02]  /*2bd0*/  PRMT R23, RZ, 0x7610, R23 ;  /* 0x00007610ff177816 */ /* 0x000fe40000000017 */
[----:B------:R-:W-:Y:S01]  /*2be0*/  LEA.HI.X.SX32 R81, R22, R28, 0x1, P0 ;  /* 0x0000001c16517211 */ /* 0x000fe200000f0eff */
[----:B------:R-:W-:Y:S01]  /*2bf0*/  IMAD R22, R30, 0x4, R21 ;  /* 0x000000041e167824 */ /* 0x000fe200078e0215 */
[----:B------:R-:W-:-:S02]  /*2c00*/  LEA R82, P0, R21, R98, 0x1 ;  /* 0x0000006215527211 */ /* 0x000fc400078008ff */
[----:B------:R-:W-:Y:S02]  /*2c10*/  PRMT R25, RZ, 0x7610, R25 ;  /* 0x00007610ff197816 */ /* 0x000fe40000000019 */
[----:B------:R-:W-:Y:S01]  /*2c20*/  LEA.HI.X.SX32 R83, R21, R28, 0x1, P0 ;  /* 0x0000001c15537211 */ /* 0x000fe200000f0eff */
[----:B------:R-:W-:Y:S01]  /*2c30*/  IMAD R21, R30, 0x4, R22 ;  /* 0x000000041e157824 */ /* 0x000fe200078e0216 */
[C---:B------:R-:W-:Y:S02]  /*2c40*/  LEA R84, P0, R22.reuse, R98, 0x1 ;  /* 0x0000006216547211 */ /* 0x040fe400078008ff */
[----:B------:R-:W-:Y:S02]  /*2c50*/  PRMT R27, RZ, 0x7610, R27 ;  /* 0x00007610ff1b7816 */ /* 0x000fe4000000001b */
[----:B------:R-:W-:Y:S02]  /*2c60*/  LEA.HI.X.SX32 R85, R22, R28, 0x1, P0 ;  /* 0x0000001c16557211 */ /* 0x000fe400000f0eff */
[----:B------:R-:W-:-:S02]  /*2c70*/  LEA R86, P0, R21, R98, 0x1 ;  /* 0x0000006215567211 */ /* 0x000fc400078008ff */
[----:B------:R-:W-:Y:S02]  /*2c80*/  LEA R22, R30, R21, 0x2 ;  /* 0x000000151e167211 */ /* 0x000fe400078e10ff */
[----:B------:R-:W-:Y:S02]  /*2c90*/  LEA.HI.X.SX32 R87, R21, R28, 0x1, P0 ;  /* 0x0000001c15577211 */ /* 0x000fe400000f0eff */
[----:B------:R-:W-:Y:S01]  /*2ca0*/  LEA R88, P0, R22, R98, 0x1 ;  /* 0x0000006216587211 */ /* 0x000fe200078008ff */
[----:B------:R-:W-:Y:S01]  /*2cb0*/  IMAD R21, R30, 0x4, R22 ;  /* 0x000000041e157824 */ /* 0x000fe200078e0216 */
[----:B------:R-:W-:Y:S02]  /*2cc0*/  PRMT R31, RZ, 0x7610, R31 ;  /* 0x00007610ff1f7816 */ /* 0x000fe4000000001f */
[----:B------:R-:W-:Y:S01]  /*2cd0*/  LEA.HI.X.SX32 R89, R22, R28, 0x1, P0 ;  /* 0x0000001c16597211 */ /* 0x000fe200000f0eff */
[----:B------:R-:W-:Y:S01]  /*2ce0*/  IMAD R22, R30, 0x4, R21 ;  /* 0x000000041e167824 */ /* 0x000fe200078e0215 */
[----:B------:R-:W-:-:S02]  /*2cf0*/  LEA R90, P0, R21, R98, 0x1 ;  /* 0x00000062155a7211 */ /* 0x000fc400078008ff */
[----:B0-----:R-:W-:Y:S02]  /*2d00*/  PRMT R26, RZ, 0x7610, R26 ;  /* 0x00007610ff1a7816 */ /* 0x001fe4000000001a */
[----:B------:R-:W-:Y:S01]  /*2d10*/  LEA.HI.X.SX32 R91, R21, R28, 0x1, P0 ;  /* 0x0000001c155b7211 */ /* 0x000fe200000f0eff */
[----:B------:R-:W-:Y:S01]  /*2d20*/  IMAD R21, R30, 0x4, R22 ;  /* 0x000000041e157824 */ /* 0x000fe200078e0216 */
[C---:B------:R-:W-:Y:S01]  /*2d30*/  LEA R92, P0, R22.reuse, R98, 0x1 ;  /* 0x00000062165c7211 */ /* 0x040fe200078008ff */
[----:B-1----:R-:W0:Y:S01]  /*2d40*/  SHFL.BFLY PT, R24, R29, 0x1, 0x1f ;  /* 0x0c201f001d187f89 */ /* 0x002e2200000e0000 */
        /* <DEDUP_REMOVED lines=8> */
[----:B------:R-:W-:Y:S02]  /*2dd0*/  LEA.HI.X.SX32 R97, R22, R28, 0x1, P0 ;  /* 0x0000001c16617211 */ /* 0x000fe400000f0eff */
[----:B------:R-:W-:-:S02]  /*2de0*/  LEA R98, P0, R21, R98, 0x1 ;  /* 0x0000006215627211 */ /* 0x000fc400078008ff */
[----:B------:R-:W-:Y:S02]  /*2df0*/  PRMT R182, RZ, 0x7610, R182 ;  /* 0x00007610ffb67816 */ /* 0x000fe400000000b6 */
[----:B------:R-:W-:Y:S02]  /*2e00*/  LEA.HI.X.SX32 R99, R21, R28, 0x1, P0 ;  /* 0x0000001c15637211 */ /* 0x000fe400000f0eff */
[----:B------:R-:W-:Y:S02]  /*2e10*/  LOP3.LUT P0, RZ, R38, 0x1, RZ, 0xc0, !PT ;  /* 0x0000000126ff7812 */ /* 0x000fe4000780c0ff */
[----:B0-----:R-:W-:Y:S02]  /*2e20*/  FMNMX R21, R29, R24, !PT ;  /* 0x000000181d157209 */ /* 0x001fe40007800000 */
[----:B------:R-:W-:Y:S02]  /*2e30*/  ISETP.LT.U32.AND P0, PT, R2, 0x80, !P0 ;  /* 0x000000800200780c */ /* 0x000fe40004701070 */
[----:B------:R-:W-:-:S02]  /*2e40*/  PRMT R29, RZ, 0x7610, R29 ;  /* 0x00007610ff1d7816 */ /* 0x000fc4000000001d */
[----:B------:R-:W-:Y:S02]  /*2e50*/  PRMT R28, RZ, 0x7610, R28 ;  /* 0x00007610ff1c7816 */ /* 0x000fe4000000001c */
[----:B------:R-:W-:Y:S02]  /*2e60*/  PRMT R184, RZ, 0x7610, R184 ;  /* 0x00007610ffb87816 */ /* 0x000fe400000000b8 */
[----:B------:R-:W-:Y:S02]  /*2e70*/  PRMT R186, RZ, 0x7610, R186 ;  /* 0x00007610ffba7816 */ /* 0x000fe400000000ba */
[----:B------:R-:W-:Y:S02]  /*2e80*/  PRMT R188, RZ, 0x7610, R188 ;  /* 0x00007610ffbc7816 */ /* 0x000fe400000000bc */
[----:B------:R-:W-:Y:S01]  /*2e90*/  PRMT R190, RZ, 0x7610, R190 ;  /* 0x00007610ffbe7816 */ /* 0x000fe200000000be */
[----:B------:R-:W-:Y:S01]  /*2ea0*/  @P0 STS [R106+0x4000], R21 ;  /* 0x004000156a000388 */ /* 0x000fe20000000800 */
[----:B------:R-:W-:-:S02]  /*2eb0*/  PRMT R192, RZ, 0x7610, R192 ;  /* 0x00007610ffc07816 */ /* 0x000fc400000000c0 */
[----:B------:R-:W-:Y:S01]  /*2ec0*/  PRMT R194, RZ, 0x7610, R194 ;  /* 0x00007610ffc27816 */ /* 0x000fe200000000c2 */
[----:B------:R-:W-:Y:S06]  /*2ed0*/  BAR.SYNC.DEFER_BLOCKING 0x0 ;  /* 0x0000000000007b1d */ /* 0x000fec0000010000 */
[----:B------:R-:W0:Y:S02]  /*2ee0*/  LDS R164, [R107+0x4000] ;  /* 0x004000006ba47984 */ /* 0x000e240000000800 */
[----:B0-----:R-:W-:-:S05]  /*2ef0*/  FMNMX R164, R164, -INF , !PT ;  /* 0xff800000a4a47809 */ /* 0x001fca0007800000 */
[--C-:B------:R-:W-:Y:S01]  /*2f00*/  FFMA R4, R4, UR6, -R164.reuse ;  /* 0x0000000604047c23 */ /* 0x100fe200080008a4 */
[--C-:B------:R-:W-:Y:S01]  /*2f10*/  FFMA R5, R5, UR6, -R164.reuse ;  /* 0x0000000605057c23 */ /* 0x100fe200080008a4 */
[--C-:B------:R-:W-:Y:S01]  /*2f20*/  FFMA R6, R6, UR6, -R164.reuse ;  /* 0x0000000606067c23 */ /* 0x100fe200080008a4 */
[--C-:B------:R-:W-:Y:S01]  /*2f30*/  FFMA R7, R7, UR6, -R164.reuse ;  /* 0x0000000607077c23 */ /* 0x100fe200080008a4 */
[----:B------:R-:W-:Y:S01]  /*2f40*/  FMUL R4, R4, 1.4426950216293334961 ;  /* 0x3fb8aa3b04047820 */ /* 0x000fe20000400000 */
[----:B------:R-:W-:Y:S01]  /*2f50*/  FMUL R5, R5, 1.4426950216293334961 ;  /* 0x3fb8aa3b05057820 */ /* 0x000fe20000400000 */
[----:B------:R-:W-:Y:S01]  /*2f60*/  FMUL R6, R6, 1.4426950216293334961 ;  /* 0x3fb8aa3b06067820 */ /* 0x000fe20000400000 */
[----:B------:R-:W-:Y:S01]  /*2f70*/  FMUL R7, R7, 1.4426950216293334961 ;  /* 0x3fb8aa3b07077820 */ /* 0x000fe20000400000 */
[--C-:B------:R-:W-:Y:S01]  /*2f80*/  FFMA R8, R8, UR6, -R164.reuse ;  /* 0x0000000608087c23 */ /* 0x100fe200080008a4 */
[--C-:B------:R-:W-:Y:S01]  /*2f90*/  FFMA R9, R9, UR6, -R164.reuse ;  /* 0x0000000609097c23 */ /* 0x100fe200080008a4 */
[----:B------:R-:W-:Y:S01]  /*2fa0*/  MUFU.EX2 R4, R4 ;  /* 0x0000000400047308 */ /* 0x000fe20000000800 */
[--C-:B------:R-:W-:Y:S01]  /*2fb0*/  FFMA R10, R10, UR6, -R164.reuse ;  /* 0x000000060a0a7c23 */ /* 0x100fe200080008a4 */
[----:B------:R-:W-:Y:S01]  /*2fc0*/  FMUL R8, R8, 1.4426950216293334961 ;  /* 0x3fb8aa3b08087820 */ /* 0x000fe20000400000 */
[----:B------:R-:W-:Y:S01]  /*2fd0*/  FMUL R9, R9, 1.4426950216293334961 ;  /* 0x3fb8aa3b09097820 */ /* 0x000fe20000400000 */
[--C-:B------:R-:W-:Y:S01]  /*2fe0*/  FFMA R11, R11, UR6, -R164.reuse ;  /* 0x000000060b0b7c23 */ /* 0x100fe200080008a4 */
[----:B------:R-:W-:Y:S01]  /*2ff0*/  FMUL R10, R10, 1.4426950216293334961 ;  /* 0x3fb8aa3b0a0a7820 */ /* 0x000fe20000400000 */
[--C-:B------:R-:W-:Y:S01]  /*3000*/  FFMA R12, R12, UR6, -R164.reuse ;  /* 0x000000060c0c7c23 */ /* 0x100fe200080008a4 */
[--C-:B------:R-:W-:Y:S01]  /*3010*/  FFMA R13, R13, UR6, -R164.reuse ;  /* 0x000000060d0d7c23 */ /* 0x100fe200080008a4 */
[----:B------:R-:W0:Y:S01]  /*3020*/  MUFU.EX2 R5, R5 ;  /* 0x0000000500057308 */ /* 0x000e220000000800 */
[----:B------:R-:W-:Y:S01]  /*3030*/  FMUL R11, R11, 1.4426950216293334961 ;  /* 0x3fb8aa3b0b0b7820 */ /* 0x000fe20000400000 */
[----:B------:R-:W-:Y:S01]  /*3040*/  FMUL R12, R12, 1.4426950216293334961 ;  /* 0x3fb8aa3b0c0c7820 */ /* 0x000fe20000400000 */
[----:B------:R-:W-:Y:S01]  /*3050*/  FMUL R13, R13, 1.4426950216293334961 ;  /* 0x3fb8aa3b0d0d7820 */ /* 0x000fe20000400000 */
[--C-:B------:R-:W-:Y:S01]  /*3060*/  FFMA R14, R14, UR6, -R164.reuse ;  /* 0x000000060e0e7c23 */ /* 0x100fe200080008a4 */
[--C-:B------:R-:W-:Y:S01]  /*3070*/  FFMA R15, R15, UR6, -R164.reuse ;  /* 0x000000060f0f7c23 */ /* 0x100fe200080008a4 */
[--C-:B------:R-:W-:Y:S01]  /*3080*/  FFMA R16, R16, UR6, -R164.reuse ;  /* 0x0000000610107c23 */ /* 0x100fe200080008a4 */
[--C-:B------:R-:W-:Y:S01]  /*3090*/  FFMA R17, R17, UR6, -R164.reuse ;  /* 0x0000000611117c23 */ /* 0x100fe200080008a4 */
[----:B------:R-:W1:Y:S01]  /*30a0*/  MUFU.EX2 R6, R6 ;  /* 0x0000000600067308 */ /* 0x000e620000000800 */
[----:B------:R-:W-:Y:S01]  /*30b0*/  FMUL R14, R14, 1.4426950216293334961 ;  /* 0x3fb8aa3b0e0e7820 */ /* 0x000fe20000400000 */
[----:B------:R-:W-:Y:S01]  /*30c0*/  FMUL R15, R15, 1.4426950216293334961 ;  /* 0x3fb8aa3b0f0f7820 */ /* 0x000fe20000400000 */
[----:B------:R-:W-:Y:S01]  /*30d0*/  FMUL R16, R16, 1.4426950216293334961 ;  /* 0x3fb8aa3b10107820 */ /* 0x000fe20000400000 */
[----:B------:R-:W-:Y:S01]  /*30e0*/  FMUL R17, R17, 1.4426950216293334961 ;  /* 0x3fb8aa3b11117820 */ /* 0x000fe20000400000 */
[--C-:B------:R-:W-:Y:S01]  /*30f0*/  FFMA R18, R18, UR6, -R164.reuse ;  /* 0x0000000612127c23 */ /* 0x100fe200080008a4 */
[----:B------:R-:W-:-:S02]  /*3100*/  FFMA R19, R19, UR6, -R164 ;  /* 0x0000000613137c23 */ /* 0x000fc400080008a4 */
[----:B------:R-:W2:Y:S01]  /*3110*/  MUFU.EX2 R7, R7 ;  /* 0x0000000700077308 */ /* 0x000ea20000000800 */
[----:B0-----:R-:W-:Y:S01]  /*3120*/  FADD R21, R4, R5 ;  /* 0x0000000504157221 */ /* 0x001fe20000000000 */
[----:B------:R-:W-:Y:S01]  /*3130*/  FMUL R18, R18, 1.4426950216293334961 ;  /* 0x3fb8aa3b12127820 */ /* 0x000fe20000400000 */
[----:B------:R-:W-:-:S05]  /*3140*/  FMUL R19, R19, 1.4426950216293334961 ;  /* 0x3fb8aa3b13137820 */ /* 0x000fca0000400000 */
[----:B------:R-:W0:Y:S01]  /*3150*/  MUFU.EX2 R8, R8 ;  /* 0x0000000800087308 */ /* 0x000e220000000800 */
[----:B-1----:R-:W-:-:S07]  /*3160*/  FADD R22, R6, R21 ;  /* 0x0000001506167221 */ /* 0x002fce0000000000 */
[----:B------:R-:W1:Y:S01]  /*3170*/  MUFU.EX2 R9, R9 ;  /* 0x0000000900097308 */ /* 0x000e620000000800 */
[----:B--2---:R-:W-:-:S07]  /*3180*/  FADD R21, R7, R22 ;  /* 0x0000001607157221 */ /* 0x004fce0000000000 */
[----:B------:R-:W2:Y:S01]  /*3190*/  MUFU.EX2 R10, R10 ;  /* 0x0000000a000a7308 */ /* 0x000ea20000000800 */
[----:B0-----:R-:W-:-:S07]  /*31a0*/  FADD R22, R8, R21 ;  /* 0x0000001508167221 */ /* 0x001fce0000000000 */
        /* <DEDUP_REMOVED lines=17> */
[----:B0-----:R-:W-:-:S04]  /*32c0*/  FADD R21, R17, R22 ;  /* 0x0000001611157221 */ /* 0x001fc80000000000 */
[----:B-1----:R-:W-:-:S04]  /*32d0*/  FADD R22, R18, R21 ;  /* 0x0000001512167221 */ /* 0x002fc80000000000 */
[----:B--2---:R-:W-:-:S05]  /*32e0*/  FADD R22, R19, R22 ;  /* 0x0000001613167221 */ /* 0x004fca0000000000 */
[----:B------:R-:W0:Y:S02]  /*32f0*/  SHFL.BFLY PT, R21, R22, 0x10, 0x1f ;  /* 0x0e001f0016157f89 */ /* 0x000e2400000e0000 */
[----:B0-----:R-:W-:Y:S01]  /*3300*/  FADD R24, R22, R21 ;  /* 0x0000001516187221 */ /* 0x001fe20000000000 */
[----:B------:R-:W-:Y:S01]  /*3310*/  BAR.SYNC.DEFER_BLOCKING 0x0 ;  /* 0x0000000000007b1d */ /* 0x000fe20000010000 */
[----:B------:R-:W-:-:S05]  /*3320*/  PRMT R22, RZ, 0x7610, R22 ;  /* 0x00007610ff167816 */ /* 0x000fca0000000016 */
[----:B------:R0:W-:Y:S02]  /*3330*/  @!P5 STS [R105+0x4000], R24 ;  /* 0x004000186900d388 */ /* 0x0001e40000000800 */
[----:B------:R-:W-:Y:S01]  /*3340*/  BAR.SYNC.DEFER_BLOCKING 0x0 ;  /* 0x0000000000007b1d */ /* 0x000fe20000010000 */
[----:B0-----:R-:W-:-:S05]  /*3350*/  PRMT R24, RZ, 0x7610, R24 ;  /* 0x00007610ff187816 */ /* 0x001fca0000000018 */
[----:B------:R-:W0:Y:S04]  /*3360*/  @!P6 LDS R20, [R106+0x4000] ;  /* 0x004000006a14e984 */ /* 0x000e280000000800 */
[----:B0-----:R-:W0:Y:S02]  /*3370*/  SHFL.BFLY PT, R21, R20, 0x1, 0x1f ;  /* 0x0c201f0014157f89 */ /* 0x001e2400000e0000 */
[----:B0-----:R-:W-:Y:S01]  /*3380*/  FADD R21, R20, R21 ;  /* 0x0000001514157221 */ /* 0x001fe20000000000 */
[----:B------:R-:W-:-:S04]  /*3390*/  PRMT R20, RZ, 0x7610, R20 ;  /* 0x00007610ff147816 */ /* 0x000fc80000000014 */
[----:B------:R0:W-:Y:S01]  /*33a0*/  @P0 STS [R106+0x4000], R21 ;  /* 0x004000156a000388 */ /* 0x0001e20000000800 */
[----:B------:R-:W-:Y:S01]  /*33b0*/  BAR.SYNC.DEFER_BLOCKING 0x0 ;  /* 0x0000000000007b1d */ /* 0x000fe20000010000 */
[----:B0-----:R-:W-:-:S05]  /*33c0*/  PRMT R21, RZ, 0x7610, R21 ;  /* 0x00007610ff157816 */ /* 0x001fca0000000015 */
[----:B------:R-:W2:Y:S04]  /*33d0*/  @P3 LDG.E.U16 R23, desc[UR16][R110.64] ;  /* 0x000000106e173981 */ /* 0x000ea8000c1e1500 */
[----:B------:R-:W3:Y:S04]  /*33e0*/  @P3 LDG.E.U16 R25, desc[UR16][R40.64] ;  /* 0x0000001028193981 */ /* 0x000ee8000c1e1500 */
[----:B------:R-:W4:Y:S04]  /*33f0*/  @P3 LDG.E.U16 R27, desc[UR16][R44.64] ;  /* 0x000000102c1b3981 */ /* 0x000f28000c1e1500 */
[----:B------:R-:W5:Y:S04]  /*3400*/  @P3 LDG.E.U16 R29, desc[UR16][R48.64] ;  /* 0x00000010301d3981 */ /* 0x000f68000c1e1500 */
        /* <DEDUP_REMOVED lines=27> */
[----:B------:R-:W5:Y:S01]  /*35c0*/  @P3 LDG.E.U16 R194, desc[UR16][R98.64] ;  /* 0x0000001062c23981 */ /* 0x000f62000c1e1500 */
[----:B------:R-:W-:Y:S01]  /*35d0*/  UIADD3 UR15, UPT, UPT, UR10, 0x80, URZ ;  /* 0x000000800a0f7890 */ /* 0x000fe2000fffe0ff */
[----:B------:R-:W-:Y:S01]  /*35e0*/  F2FP.F16.F32.PACK_AB R4, R5, R4 ;  /* 0x000000040504723e */ /* 0x000fe200000000ff */
[----:B------:R-:W-:Y:S01]  /*35f0*/  UIADD3 UR70, UPT, UPT, UR70, -0x40, URZ ;  /* 0xffffffc046467890 */ /* 0x000fe2000fffe0ff */
[----:B------:R-:W0:Y:S01]  /*3600*/  LDS R178, [R107+0x4000] ;  /* 0x004000006bb27984 */ /* 0x000e220000000800 */
[----:B------:R-:W-:Y:S01]  /*3610*/  F2FP.F16.F32.PACK_AB R5, R7, R6 ;  /* 0x000000060705723e */ /* 0x000fe200000000ff */
[----:B------:R-:W-:Y:S01]  /*3620*/  UIADD3 UR22, UPT, UPT, UR22, UR15, URZ ;  /* 0x0000000f16167290 */ /* 0x000fe2000fffe0ff */
[----:B------:R-:W-:Y:S01]  /*3630*/  F2FP.F16.F32.PACK_AB R6, R9, R8 ;  /* 0x000000080906723e */ /* 0x000fe200000000ff */
[----:B------:R-:W-:Y:S01]  /*3640*/  BAR.SYNC.DEFER_BLOCKING 0x0 ;  /* 0x0000000000007b1d */ /* 0x000fe20000010000 */
[----:B------:R-:W-:Y:S01]  /*3650*/  F2FP.F16.F32.PACK_AB R8, R13, R12 ;  /* 0x0000000c0d08723e */ /* 0x000fe200000000ff */
[----:B------:R-:W-:Y:S01]  /*3660*/  FADD R12, -R164, -INF ;  /* 0xff800000a40c7421 */ /* 0x000fe20000000100 */
[----:B------:R-:W-:Y:S01]  /*3670*/  ULEA UR71, UR71, UR22, 0x2 ;  /* 0x0000001647477291 */ /* 0x000fe2000f8e10ff */
[----:B------:R-:W-:-:S02]  /*3680*/  F2FP.F16.F32.PACK_AB R7, R11, R10 ;  /* 0x0000000a0b07723e */ /* 0x000fc400000000ff */
[----:B------:R-:W-:Y:S02]  /*3690*/  F2FP.F16.F32.PACK_AB R9, R15, R14 ;  /* 0x0000000e0f09723e */ /* 0x000fe400000000ff */
[----:B------:R-:W-:Y:S02]  /*36a0*/  F2FP.F16.F32.PACK_AB R10, R17, R16 ;  /* 0x00000010110a723e */ /* 0x000fe400000000ff */
[----:B------:R-:W-:Y:S01]  /*36b0*/  F2FP.F16.F32.PACK_AB R11, R19, R18 ;  /* 0x00000012130b723e */ /* 0x000fe200000000ff */
[----:B--2---:R-:W-:Y:S04]  /*36c0*/  STS.U16 [R104+UR9+0x4000], R23 ;  /* 0x0040001768007988 */ /* 0x004fe80008000409 */
[----:B---3--:R-:W-:Y:S04]  /*36d0*/  STS.U16 [R104+UR9+0x4400], R25 ;  /* 0x0044001968007988 */ /* 0x008fe80008000409 */
[----:B----4-:R-:W-:Y:S04]  /*36e0*/  STS.U16 [R104+UR9+0x4800], R27 ;  /* 0x0048001b68007988 */ /* 0x010fe80008000409 */
[----:B-----5:R-:W-:Y:S04]  /*36f0*/  STS.U16 [R104+UR9+0x4c00], R29 ;  /* 0x004c001d68007988 */ /* 0x020fe80008000409 */
[----:B------:R-:W-:Y:S04]  /*3700*/  STS.U16 [R104+UR9+0x5000], R31 ;  /* 0x0050001f68007988 */ /* 0x000fe80008000409 */
[----:B------:R-:W-:Y:S04]  /*3710*/  STS.U16 [R104+UR9+0x5400], R21 ;  /* 0x0054001568007988 */ /* 0x000fe80008000409 */
[----:B------:R-:W-:Y:S04]  /*3720*/  STS.U16 [R104+UR9+0x5800], R33 ;  /* 0x0058002168007988 */ /* 0x000fe80008000409 */
[----:B------:R-:W-:Y:S04]  /*3730*/  STS.U16 [R104+UR9+0x5c00], R35 ;  /* 0x005c002368007988 */ /* 0x000fe80008000409 */
[----:B------:R1:W-:Y:S04]  /*3740*/  STS.U16 [R104+UR9+0x6000], R179 ;  /* 0x006000b368007988 */ /* 0x0003e80008000409 */
[----:B------:R2:W-:Y:S04]  /*3750*/  STS.U16 [R104+UR9+0x6400], R181 ;  /* 0x006400b568007988 */ /* 0x0005e80008000409 */
[----:B------:R2:W-:Y:S01]  /*3760*/  STS.U16 [R104+UR9+0x6800], R183 ;  /* 0x006800b768007988 */ /* 0x0005e20008000409 */
[----:B-1----:R-:W-:-:S03]  /*3770*/  FMUL R179, R12, 1.4426950216293334961 ;  /* 0x3fb8aa3b0cb37820 */ /* 0x002fc60000400000 */
        /* <DEDUP_REMOVED lines=21> */
[----:B0-----:R-:W-:Y:S05]  /*38d0*/  @!P3 BRA `(.L_x_9) ;  /* 0x000000000008b947 */ /* 0x001fea0003800000 */
[----:B------:R0:W-:Y:S01]  /*38e0*/  STTM.16dp32bit_t0_t15.x8 tmem[UR71], R4 ;  /* 0x00000004000079ed */ /* 0x0001e20008980047 */
[----:B------:R0:W-:Y:S02]  /*38f0*/  STTM.16dp32bit_t16_t31.x8 tmem[UR71+0x8], R4 ;  /* 0x00000804000079ed */ /* 0x0001e400089a0047 */
.L_x_9:
[----:B------:R-:W1:Y:S02]  /*3900*/  FENCE.VIEW.ASYNC.T ;  /* 0x00000000000073c6 */ /* 0x000e640000000200 */
[----:B-1----:R-:W-:Y:S06]  /*3910*/  BAR.SYNC.DEFER_BLOCKING 0x0 ;  /* 0x0000000000007b1d */ /* 0x002fec0000010000 */
[----:B------:R-:W1:Y:S01]  /*3920*/  MUFU.EX2 R179, R179 ;  /* 0x000000b300b37308 */ /* 0x000e620000000800 */
[----:B0-2---:R-:W0:Y:S01]  /*3930*/  LDTM.16dp32bit_t0_t15.x32 R4, tmem[UR11] ;  /* 0x0000000b000479ee */ /* 0x005e220008a80000 */
[----:B------:R-:W2:Y:S01]  /*3940*/  LDTM.16dp32bit_t16_t31.x32 R4, tmem[UR11+0x20] ;  /* 0x0000200b000479ee */ /* 0x000ea20008aa0000 */
[----:B------:R-:W-:Y:S01]  /*3950*/  NOP ;  /* 0x0000000000007918 */ /* 0x000fe20000000000 */
[----:B------:R-:W-:Y:S05]  /*3960*/  @!P3 BRA `(.L_x_10) ;  /* 0x000000000088b947 */ /* 0x000fea0003800000 */
[C---:B012---:R-:W-:Y:S01]  /*3970*/  FMUL R4, R179.reuse, R4 ;  /* 0x00000004b3047220 */ /* 0x047fe20000400000 */
[C---:B------:R-:W-:Y:S01]  /*3980*/  FMUL R5, R179.reuse, R5 ;  /* 0x00000005b3057220 */ /* 0x040fe20000400000 */
        /* <DEDUP_REMOVED lines=29> */
[----:B------:R-:W-:-:S04]  /*3b60*/  FMUL R35, R179, R35 ;  /* 0x00000023b3237220 */ /* 0x000fc80000400000 */
[----:B------:R3:W-:Y:S01]  /*3b70*/  STTM.16dp32bit_t0_t15.x32 tmem[UR11], R4 ;  /* 0x00000004000079ed */ /* 0x0007e20008a8000b */
[----:B------:R3:W-:Y:S02]  /*3b80*/  STTM.16dp32bit_t16_t31.x32 tmem[UR11+0x20], R4 ;  /* 0x00002004000079ed */ /* 0x0007e40008aa000b */
.L_x_10:
[----:B--2---:R-:W2:Y:S02]  /*3b90*/  FENCE.VIEW.ASYNC.T ;  /* 0x00000000000073c6 */ /* 0x004ea40000000200 */
[----:B--2---:R-:W-:Y:S01]  /*3ba0*/  BAR.SYNC.DEFER_BLOCKING 0x0 ;  /* 0x0000000000007b1d */ /* 0x004fe20000010000 */
[----:B------:R-:W-:Y:S01]  /*3bb0*/  UISETP.GE.AND UP1, UPT, UR70, 0x1, UPT ;  /* 0x000000014600788c */ /* 0x000fe2000bf26270 */
[----:B-1----:R-:W-:-:S04]  /*3bc0*/  FADD R178, R179, R178 ;  /* 0x000000b2b3b27221 */ /* 0x002fc80000000000 */
[----:B------:R1:W-:Y:S06]  /*3bd0*/  MEMBAR.ALL.CTA ;  /* 0x0000000000007992 */ /* 0x0003ec0000008000 */
[----:B-1----:R-:W1:Y:S02]  /*3be0*/  FENCE.VIEW.ASYNC.S ;  /* 0x00000000000073c6 */ /* 0x002e640000000000 */
[----:B-1----:R-:W-:Y:S06]  /*3bf0*/  BAR.SYNC.DEFER_BLOCKING 0x0 ;  /* 0x0000000000007b1d */ /* 0x002fec0000010000 */
[----:B------:R-:W-:Y:S05]  /*3c00*/  @!P4 BRA `(.L_x_11) ;  /* 0x00000000007cc947 */ /* 0x000fea0003800000 */
[----:B------:R-:W-:Y:S01]  /*3c10*/  UIADD3 UR5, UPT, UPT, UR9, 0x4000, URZ ;  /* 0x0000400009057890 */ /* 0x000fe2000fffe0ff */
[----:B------:R-:W-:Y:S01]  /*3c20*/  UMOV UR4, URZ ;  /* 0x000000ff00047c82 */ /* 0x000fe20008000000 */
[----:B------:R-:W-:Y:S02]  /*3c30*/  UIADD3 UR6, UPT, UPT, UR10, 0x88, URZ ;  /* 0x000000880a067890 */ /* 0x000fe4000fffe0ff */
[----:B------:R-:W-:Y:S02]  /*3c40*/  USHF.R.U32.HI UR5, URZ, 0x4, UR5 ;  /* 0x00000004ff057899 */ /* 0x000fe40008011605 */
[----:B------:R-:W-:Y:S02]  /*3c50*/  UIADD3 UR18, UPT, UPT, UR10, 0x90, URZ ;  /* 0x000000900a127890 */ /* 0x000fe4000fffe0ff */
[----:B------:R-:W-:Y:S02]  /*3c60*/  USGXT.U32 UR20, UR5, 0xe ;  /* 0x0000000e0514789a */ /* 0x000fe40008000000 */
[----:B------:R-:W-:-:S02]  /*3c70*/  UIADD3 UR22, UPT, UPT, UR10, 0x98, URZ ;  /* 0x000000980a167890 */ /* 0x000fc4000fffe0ff */
[----:B------:R-:W-:Y:S01]  /*3c80*/  UIADD3 UR26, UP2, UPT, UR20, 0x2, URZ ;  /* 0x00000002141a7890 */ /* 0x000fe2000ff5e0ff */
[----:B------:R-:W-:Y:S01]  /*3c90*/  UMOV UR24, 0x0 ;  /* 0x0000000000187882 */ /* 0x000fe20000000000 */
[----:B------:R-:W-:Y:S02]  /*3ca0*/  UMOV UR25, 0x4200010 ;  /* 0x0420001000197882 */ /* 0x000fe40000000000 */
[----:B------:R-:W-:Y:S02]  /*3cb0*/  UIADD3.X UR27, UPT, UPT, UR4, 0x40004040, URZ, UP2, !UPT ;  /* 0x40004040041b7890 */ /* 0x000fe400097fe4ff */
[----:B------:R-:W-:Y:S02]  /*3cc0*/  UIADD3 UR30, UP2, UPT, UR26, 0x2, URZ ;  /* 0x000000021a1e7890 */ /* 0x000fe4000ff5e0ff */
[----:B------:R-:W-:Y:S02]  /*3cd0*/  UIADD3 UR34, UP3, UPT, UR26, 0x4, URZ ;  /* 0x000000041a227890 */ /* 0x000fe4000ff7e0ff */
[----:B------:R-:W-:-:S02]  /*3ce0*/  UIADD3.X UR31, UPT, UPT, UR27, URZ, URZ, UP2, !UPT ;  /* 0x000000ff1b1f7290 */ /* 0x000fc400097fe4ff */
[----:B------:R-:W-:Y:S01]  /*3cf0*/  UIADD3.X UR35, UPT, UPT, UR27, URZ, URZ, UP3, !UPT ;  /* 0x000000ff1b237290 */ /* 0x000fe20009ffe4ff */
[----:B------:R-:W-:Y:S01]  /*3d00*/  UMOV UR21, 0x40004040 ;  /* 0x4000404000157882 */ /* 0x000fe20000000000 */
[----:B------:R-:W-:Y:S01]  /*3d10*/  UMOV UR28, 0x0 ;  /* 0x00000000001c7882 */ /* 0x000fe20000000000 */
[----:B------:R-:W-:Y:S01]  /*3d20*/  UMOV UR29, 0x4200010 ;  /* 0x04200010001d7882 */ /* 0x000fe20000000000 */
[----:B------:R-:W-:Y:S01]  /*3d30*/  UMOV UR32, 0x0 ;  /* 0x0000000000207882 */ /* 0x000fe20000000000 */
[----:B------:R-:W-:Y:S01]  /*3d40*/  UMOV UR33, 0x4200010 ;  /* 0x0420001000217882 */ /* 0x000fe20000000000 */
[----:B------:R-:W-:Y:S01]  /*3d50*/  UMOV UR4, UR12 ;  /* 0x0000000c00047c82 */ /* 0x000fe20008000000 */
[----:B------:R-:W-:Y:S01]  /*3d60*/  UMOV UR5, URZ ;  /* 0x000000ff00057c82 */ /* 0x000fe20008000000 */
[----:B------:R1:W-:Y:S01]  /*3d70*/  UTCHMMA tmem[UR15], gdesc[UR20], tmem[UR10], tmem[UR24], idesc[UR25], UPT ;  /* 0x00ff18140f0079ea */ /* 0x0003e2000b80000a */
[----:B------:R-:W-:Y:S01]  /*3d80*/  UMOV UR36, 0x0 ;  /* 0x0000000000247882 */ /* 0x000fe20000000000 */
[----:B------:R-:W-:Y:S01]  /*3d90*/  UMOV UR37, 0x4200010 ;  /* 0x0420001000257882 */ /* 0x000fe20000000000 */
[----:B------:R1:W-:Y:S01]  /*3da0*/  UTCHMMA tmem[UR6], gdesc[UR26], tmem[UR10], tmem[UR28], idesc[UR29], UPT ;  /* 0x00ff1c1a060079ea */ /* 0x0003e2000b80000a */
[----:B------:R-:W-:Y:S01]  /*3db0*/  UMOV UR4, UR4 ;  /* 0x0000000400047c82 */ /* 0x000fe20008000000 */
[----:B------:R1:W-:Y:S01]  /*3dc0*/  UTCHMMA tmem[UR18], gdesc[UR30], tmem[UR10], tmem[UR32], idesc[UR33], UPT ;  /* 0x00ff201e120079ea */ /* 0x0003e2000b80000a */
[----:B------:R1:W-:Y:S01]  /*3dd0*/  UTCHMMA tmem[UR22], gdesc[UR34], tmem[UR10], tmem[UR36], idesc[UR37], UPT ;  /* 0x00ff2422160079ea */ /* 0x0003e2000b80000a */
[----:B------:R1:W-:Y:S01]  /*3de0*/  UTCBAR [UR4], URZ ;  /* 0x000000ff040073e9 */ /* 0x0003e200080000ff */
[----:B------:R-:W-:Y:S01]  /*3df0*/  NOP ;  /* 0x0000000000007918 */ /* 0x000fe20000000000 */
.L_x_11:
[----:B------:R-:W-:Y:S01]  /*3e00*/  FSEL R164, R164, -INF , P3 ;  /* 0xff800000a4a47808 */ /* 0x000fe20001800000 */
[----:B------:R-:W-:Y:S01]  /*3e10*/  UMOV UR53, URZ ;  /* 0x000000ff00357c82 */ /* 0x000fe20008000000 */
[----:B------:R-:W-:Y:S01]  /*3e20*/  FSEL R178, R178, 1, P3 ;  /* 0x3f800000b2b27808 */ /* 0x000fe20001800000 */
[----:B------:R-:W-:Y:S06]  /*3e30*/  BRA.U !UP1, `(.L_x_12) ;  /* 0x0000001d09b07547 */ /* 0x000fec000b800000 */
[----:B------:R-:W-:Y:S01]  /*3e40*/  USHF.R.U32.HI UR52, URZ, 0x4, UR9 ;  /* 0x00000004ff347899 */ /* 0x000fe20008011609 */
[----:B------:R-:W-:Y:S01]  /*3e50*/  IMAD.SHL.U32 R180, R165, 0x40, RZ ;  /* 0x00000040a5b47824 */ /* 0x000fe200078e00ff */
[----:B-1----:R-:W-:Y:S01]  /*3e60*/  UIADD3 UR18, UPT, UPT, UR9, 0xc000, URZ ;  /* 0x0000c00009127890 */ /* 0x002fe2000fffe0ff */
[----:B0--3--:R-:W-:Y:S01]  /*3e70*/  HFMA2 R20, -RZ, RZ, 0, 0 ;  /* 0x00000000ff147431 */ /* 0x009fe200000001ff */
[----:B------:R-:W-:Y:S01]  /*3e80*/  USGXT.U32 UR52, UR52, 0xe ;  /* 0x0000000e3434789a */ /* 0x000fe20008000000 */
[----:B------:R-:W-:Y:S01]  /*3e90*/  IMAD.MOV.U32 R21, RZ, RZ, R164 ;  /* 0x000000ffff157224 */ /* 0x000fe200078e00a4 */
[----:B------:R-:W-:Y:S01]  /*3ea0*/  USHF.R.U32.HI UR76, URZ, 0x4, UR18 ;  /* 0x00000004ff4c7899 */ /* 0x000fe20008011612 */
[----:B------:R-:W-:Y:S01]  /*3eb0*/  IMAD.MOV.U32 R181, RZ, RZ, R180 ;  /* 0x000000ffffb57224 */ /* 0x000fe200078e00b4 */
[----:B------:R-:W-:Y:S02]  /*3ec0*/  USHF.R.U32.HI UR54, URZ, 0x4, UR7 ;  /* 0x00000004ff367899 */ /* 0x000fe40008011607 */
[----:B------:R-:W-:Y:S01]  /*3ed0*/  UIADD3 UR18, UP2, UPT, UR52, 0x80, URZ ;  /* 0x0000008034127890 */ /* 0x000fe2000ff5e0ff */
[----:B------:R-:W-:Y:S01]  /*3ee0*/  UMOV UR7, URZ ;  /* 0x000000ff00077c82 */ /* 0x000fe20008000000 */
[----:B------:R-:W-:-:S02]  /*3ef0*/  USHF.L.U32 UR72, UR19, 0x6, URZ ;  /* 0x0000000613487899 */ /* 0x000fc400080006ff */
[----:B------:R-:W-:Y:S02]  /*3f00*/  USGXT.U32 UR54, UR54, 0xe ;  /* 0x0000000e3636789a */ /* 0x000fe40008000000 */
[----:B------:R-:W-:Y:S02]  /*3f10*/  UIADD3.X UR19, UPT, UPT, UR7, 0x40004040, URZ, UP2, !UPT ;  /* 0x4000404007137890 */ /* 0x000fe400097fe4ff */
[----:B------:R-:W-:Y:S01]  /*3f20*/  UIADD3 UR22, UP6, UPT, UR18, 0x80, URZ ;  /* 0x0000008012167890 */ /* 0x000fe2000ffde0ff */
[----:B------:R-:W-:Y:S01]  /*3f30*/  IMAD.U32 R179, RZ, RZ, UR72 ;  /* 0x00000048ffb37e24 */ /* 0x000fe2000f8e00ff */
[----:B------:R-:W-:Y:S02]  /*3f40*/  USGXT.U32 UR76, UR76, 0xe ;  /* 0x0000000e4c4c789a */ /* 0x000fe40008000000 */
[----:B------:R-:W-:Y:S02]  /*3f50*/  UIADD3 UR20, UP1, UPT, UR54, 0x2, URZ ;  /* 0x0000000236147890 */ /* 0x000fe4000ff3e0ff */
[----:B------:R-:W-:-:S02]  /*3f60*/  UIADD3.X UR23, UPT, UPT, UR19, URZ, URZ, UP6, !UPT ;  /* 0x000000ff13177290 */ /* 0x000fc4000b7fe4ff */
[----:B------:R-:W-:Y:S01]  /*3f70*/  UIADD3 UR34, UP6, UPT, UR76, 0x2, URZ ;  /* 0x000000024c227890 */ /* 0x000fe2000ffde0ff */
[----:B------:R-:W-:Y:S01]  /*3f80*/  UMOV UR4, URZ ;  /* 0x000000ff00047c82 */ /* 0x000fe20008000000 */
[----:B------:R-:W-:Y:S01]  /*3f90*/  UMOV UR5, URZ ;  /* 0x000000ff00057c82 */ /* 0x000fe20008000000 */
[----:B------:R-:W-:Y:S02]  /*3fa0*/  UIADD3.X UR21, UPT, UPT, UR4, 0x40004040, URZ, UP1, !UPT ;  /* 0x4000404004157890 */ /* 0x000fe40008ffe4ff */
[----:B------:R-:W-:Y:S02]  /*3fb0*/  UIADD3 UR26, UP2, UPT, UR18, 0x180, URZ ;  /* 0x00000180121a7890 */ /* 0x000fe4000ff5e0ff */
[----:B------:R-:W-:Y:S02]  /*3fc0*/  UIADD3 UR24, UP1, UPT, UR18, 0x100, URZ ;  /* 0x0000010012187890 */ /* 0x000fe4000ff3e0ff */
[----:B------:R-:W-:Y:S02]  /*3fd0*/  UIADD3 UR28, UP3, UPT, UR18, 0x200, URZ ;  /* 0x00000200121c7890 */ /* 0x000fe4000ff7e0ff */
[----:B------:R-:W-:-:S02]  /*3fe0*/  UIADD3 UR30, UP4, UPT, UR18, 0x280, URZ ;  /* 0x00000280121e7890 */ /* 0x000fc4000ff9e0ff */
[----:B------:R-:W-:Y:S02]  /*3ff0*/  UIADD3 UR32, UP5, UPT, UR18, 0x300, URZ ;  /* 0x0000030012207890 */ /* 0x000fe4000ffbe0ff */
[----:B------:R-:W-:Y:S02]  /*4000*/  UIADD3.X UR35, UPT, UPT, UR5, 0x40004040, URZ, UP6, !UPT ;  /* 0x4000404005237890 */ /* 0x000fe4000b7fe4ff */
[----:B------:R-:W-:Y:S01]  /*4010*/  UIADD3.X UR27, UPT, UPT, UR19, URZ, URZ, UP2, !UPT ;  /* 0x000000ff131b7290 */ /* 0x000fe200097fe4ff */
[----:B------:R-:W-:Y:S01]  /*4020*/  UMOV UR73, 0x1 ;  /* 0x0000000100497882 */ /* 0x000fe20000000000 */
[----:B------:R-:W-:Y:S01]  /*4030*/  UMOV UR6, URZ ;  /* 0x000000ff00067c82 */ /* 0x000fe20008000000 */
[----:B------:R-:W0:Y:S01]  /*4040*/  LDCU UR74, c[0x0][0x3a8] ;  /* 0x00007500ff4a77ac */ /* 0x000e220008000800 */
[----:B------:R-:W-:Y:S02]  /*4050*/  UIADD3.X UR25, UPT, UPT, UR19, URZ, URZ, UP1, !UPT ;  /* 0x000000ff13197290 */ /* 0x000fe40008ffe4ff */
[----:B------:R-:W-:-:S02]  /*4060*/  UIADD3.X UR29, UPT, UPT, UR19, URZ, URZ, UP3, !UPT ;  /* 0x000000ff131d7290 */ /* 0x000fc40009ffe4ff */
[----:B------:R-:W-:Y:S02]  /*4070*/  UIADD3.X UR31, UPT, UPT, UR19, URZ, URZ, UP4, !UPT ;  /* 0x000000ff131f7290 */ /* 0x000fe4000a7fe4ff */
[----:B------:R-:W-:Y:S02]  /*4080*/  UIADD3.X UR33, UPT, UPT, UR19, URZ, URZ, UP5, !UPT ;  /* 0x000000ff13217290 */ /* 0x000fe4000affe4ff */
[----:B------:R-:W-:Y:S02]  /*4090*/  UIADD3.64 UR36, UPT, UPT, UR20, 0x2, URZ ;  /* 0x0000000214247897 */ /* 0x000fe4000fffe0ff */
[----:B------:R-:W-:Y:S02]  /*40a0*/  UIADD3.64 UR38, UPT, UPT, UR20, 0x4, URZ ;  /* 0x0000000414267897 */ /* 0x000fe4000fffe0ff */
[----:B------:R-:W-:Y:S02]  /*40b0*/  UIADD3.64 UR40, UPT, UPT, UR20, 0x1fe, URZ ;  /* 0x000001fe14287897 */ /* 0x000fe4000fffe0ff */
[----:B------:R-:W-:-:S02]  /*40c0*/  UIADD3.64 UR42, UPT, UPT, UR20, 0x200, URZ ;  /* 0x00000200142a7897 */ /* 0x000fc4000fffe0ff */
[----:B------:R-:W-:Y:S02]  /*40d0*/  UIADD3.64 UR44, UPT, UPT, UR20, 0x202, URZ ;  /* 0x00000202142c7897 */ /* 0x000fe4000fffe0ff */
[----:B------:R-:W-:Y:S02]  /*40e0*/  UIADD3.64 UR46, UPT, UPT, UR20, 0x204, URZ ;  /* 0x00000204142e7897 */ /* 0x000fe4000fffe0ff */
[----:B------:R-:W-:Y:S02]  /*40f0*/  UIADD3.64 UR48, UPT, UPT, UR34, 0x2, URZ ;  /* 0x0000000222307897 */ /* 0x000fe4000fffe0ff */
[----:B------:R-:W-:Y:S02]  /*4100*/  UIADD3.64 UR50, UPT, UPT, UR34, 0x4, URZ ;  /* 0x0000000422327897 */ /* 0x000fe4000fffe0ff */
[----:B0-----:R-:W-:-:S11]  /*4110*/  UISETP.NE.U32.AND UP2, UPT, UR55, URZ, UPT ;  /* 0x000000ff3700728c */ /* 0x001fd6000bf45070 */
.L_x_17:
[----:B------:R-:W-:-:S04]  /*4120*/  IMAD.WIDE R4, R181, 0x2, R176 ;  /* 0x00000002b5047825 */ /* 0x000fc800078e02b0 */
[C---:B------:R-:W-:Y:S01]  /*4130*/  IMAD.WIDE R8, R181.reuse, 0x2, R158 ;  /* 0x00000002b5087825 */ /* 0x040fe200078e029e */
[----:B------:R0:W2:Y:S03]  /*4140*/  LDG.E.U16 R27, desc[UR16][R4.64] ;  /* 0x00000010041b7981 */ /* 0x0000a6000c1e1500 */
[C---:B------:R-:W-:Y:S01]  /*4150*/  IMAD.WIDE R12, R181.reuse, 0x2, R150 ;  /* 0x00000002b50c7825 */ /* 0x040fe200078e0296 */
[----:B------:R1:W3:Y:S03]  /*4160*/  LDG.E.U16 R35, desc[UR16][R8.64] ;  /* 0x0000001008237981 */ /* 0x0002e6000c1e1500 */
[C---:B------:R-:W-:Y:S01]  /*4170*/  IMAD.WIDE R16, R181.reuse, 0x2, R142 ;  /* 0x00000002b5107825 */ /* 0x040fe200078e028e */
[----:B------:R4:W5:Y:S03]  /*4180*/  LDG.E.U16 R185, desc[UR16][R12.64] ;  /* 0x000000100cb97981 */ /* 0x000966000c1e1500 */
        /* <DEDUP_REMOVED lines=8> */
[C---:B0-----:R-:W-:Y:S01]  /*4210*/  IMAD.WIDE R4, R181.reuse, 0x2, R174 ;  /* 0x00000002b5047825 */ /* 0x041fe200078e02ae */
[----:B------:R-:W5:Y:S03]  /*4220*/  LDG.E.U16 R193, desc[UR16][R18.64] ;  /* 0x0000001012c17981 */ /* 0x000f66000c1e1500 */
[C---:B-1----:R-:W-:Y:S01]  /*4230*/  IMAD.WIDE R8, R181.reuse, 0x2, R166 ;  /* 0x00000002b5087825 */ /* 0x042fe200078e02a6 */
[----:B------:R0:W5:Y:S03]  /*4240*/  LDG.E.U16 R26, desc[UR16][R4.64] ;  /* 0x00000010041a7981 */ /* 0x000166000c1e1500 */
[C---:B------:R-:W-:Y:S01]  /*4250*/  IMAD.WIDE R14, R181.reuse, 0x2, R148 ;  /* 0x00000002b50e7825 */ /* 0x040fe200078e0294 */
[----:B------:R1:W5:Y:S03]  /*4260*/  LDG.E.U16 R28, desc[UR16][R8.64] ;  /* 0x00000010081c7981 */ /* 0x000366000c1e1500 */
[C---:B----4-:R-:W-:Y:S01]  /*4270*/  IMAD.WIDE R12, R181.reuse, 0x2, R140 ;  /* 0x00000002b50c7825 */ /* 0x050fe200078e028c */
[----:B------:R-:W4:Y:S03]  /*4280*/  LDG.E.U16 R32, desc[UR16][R14.64] ;  /* 0x000000100e207981 */ /* 0x000f26000c1e1500 */
[C---:B------:R-:W-:Y:S01]  /*4290*/  IMAD.WIDE R16, R181.reuse, 0x2, R132 ;  /* 0x00000002b5107825 */ /* 0x040fe200078e0284 */
[----:B------:R0:W4:Y:S03]  /*42a0*/  LDG.E.U16 R34, desc[UR16][R12.64] ;  /* 0x000000100c227981 */ /* 0x000126000c1e1500 */
[C---:B------:R-:W-:Y:S01]  /*42b0*/  IMAD.WIDE R24, R181.reuse, 0x2, R116 ;  /* 0x00000002b5187825 */ /* 0x040fe200078e0274 */
[----:B------:R0:W4:Y:S03]  /*42c0*/  LDG.E.U16 R164, desc[UR16][R16.64] ;  /* 0x0000001010a47981 */ /* 0x000126000c1e1500 */
[----:B------:R-:W-:-:S02]  /*42d0*/  IMAD.WIDE R22, R181, 0x2, R124 ;  /* 0x00000002b5167825 */ /* 0x000fc400078e027c */
[----:B------:R-:W4:Y:S02]  /*42e0*/  LDG.E.U16 R24, desc[UR16][R24.64] ;  /* 0x0000001018187981 */ /* 0x000f24000c1e1500 */
[C---:B------:R-:W-:Y:S02]  /*42f0*/  IMAD.WIDE R10, R181.reuse, 0x2, R156 ;  /* 0x00000002b50a7825 */ /* 0x040fe400078e029c */
[----:B------:R1:W4:Y:S02]  /*4300*/  LDG.E.U16 R184, desc[UR16][R22.64] ;  /* 0x0000001016b87981 */ /* 0x000324000c1e1500 */
[C---:B------:R-:W-:Y:S02]  /*4310*/  IMAD.WIDE R6, R181.reuse, 0x2, R172 ;  /* 0x00000002b5067825 */ /* 0x040fe400078e02ac */
[----:B------:R-:W4:Y:S02]  /*4320*/  LDG.E.U16 R30, desc[UR16][R10.64] ;  /* 0x000000100a1e7981 */ /* 0x000f24000c1e1500 */
[----:B0-----:R-:W-:-:S02]  /*4330*/  IMAD.WIDE R4, R181, 0x2, R162 ;  /* 0x00000002b5047825 */ /* 0x001fc400078e02a2 */
[----:B------:R-:W4:Y:S02]  /*4340*/  LDG.E.U16 R29, desc[UR16][R6.64] ;  /* 0x00000010061d7981 */ /* 0x000f24000c1e1500 */
[C---:B-1----:R-:W-:Y:S02]  /*4350*/  IMAD.WIDE R8, R181.reuse, 0x2, R154 ;  /* 0x00000002b5087825 */ /* 0x042fe400078e029a */
[----:B------:R0:W4:Y:S02]  /*4360*/  LDG.E.U16 R33, desc[UR16][R4.64] ;  /* 0x0000001004217981 */ /* 0x000124000c1e1500 */
[C---:B------:R-:W-:Y:S02]  /*4370*/  IMAD.WIDE R12, R181.reuse, 0x2, R146 ;  /* 0x00000002b50c7825 */ /* 0x040fe400078e0292 */
[----:B------:R1:W4:Y:S02]  /*4380*/  LDG.E.U16 R183, desc[UR16][R8.64] ;  /* 0x0000001008b77981 */ /* 0x000324000c1e1500 */
[----:B------:R-:W-:-:S02]  /*4390*/  IMAD.WIDE R14, R181, 0x2, R138 ;  /* 0x00000002b50e7825 */ /* 0x000fc400078e028a */
[----:B------:R0:W4:Y:S02]  /*43a0*/  LDG.E.U16 R187, desc[UR16][R12.64] ;  /* 0x000000100cbb7981 */ /* 0x000124000c1e1500 */
[C---:B------:R-:W-:Y:S02]  /*43b0*/  IMAD.WIDE R18, R181.reuse, 0x2, R130 ;  /* 0x00000002b5127825 */ /* 0x040fe400078e0282 */
[----:B------:R0:W4:Y:S02]  /*43c0*/  LDG.E.U16 R191, desc[UR16][R14.64] ;  /* 0x000000100ebf7981 */ /* 0x000124000c1e1500 */
[C---:B------:R-:W-:Y:S02]  /*43d0*/  IMAD.WIDE R16, R181.reuse, 0x2, R122 ;  /* 0x00000002b5107825 */ /* 0x040fe400078e027a */
[----:B------:R-:W4:Y:S02]  /*43e0*/  LDG.E.U16 R25, desc[UR16][R18.64] ;  /* 0x0000001012197981 */ /* 0x000f24000c1e1500 */
[----:B------:R-:W-:-:S02]  /*43f0*/  IMAD.WIDE R22, R181, 0x2, R114 ;  /* 0x00000002b5167825 */ /* 0x000fc400078e0272 */
[----:B------:R1:W4:Y:S02]  /*4400*/  LDG.E.U16 R197, desc[UR16][R16.64] ;  /* 0x0000001010c57981 */ /* 0x000324000c1e1500 */
[C---:B0-----:R-:W-:Y:S02]  /*4410*/  IMAD.WIDE R4, R181.reuse, 0x2, R170 ;  /* 0x00000002b5047825 */ /* 0x041fe400078e02aa */
[----:B------:R-:W4:Y:S02]  /*4420*/  LDG.E.U16 R23, desc[UR16][R22.64] ;  /* 0x0000001016177981 */ /* 0x000f24000c1e1500 */
[C---:B------:R-:W-:Y:S02]  /*4430*/  IMAD.WIDE R6, R181.reuse, 0x2, R160 ;  /* 0x00000002b5067825 */ /* 0x040fe400078e02a0 */
[----:B------:R-:W4:Y:S02]  /*4440*/  LDG.E.U16 R4, desc[UR16][R4.64] ;  /* 0x0000001004047981 */ /* 0x000f24000c1e1500 */
[----:B------:R-:W-:-:S02]  /*4450*/  IMAD.WIDE R10, R181, 0x2, R152 ;  /* 0x00000002b50a7825 */ /* 0x000fc400078e0298 */
[----:B------:R-:W4:Y:S02]  /*4460*/  LDG.E.U16 R6, desc[UR16][R6.64] ;  /* 0x0000001006067981 */ /* 0x000f24000c1e1500 */
[C---:B-1----:R-:W-:Y:S02]  /*4470*/  IMAD.WIDE R8, R181.reuse, 0x2, R144 ;  /* 0x00000002b5087825 */ /* 0x042fe400078e0290 */
[----:B------:R-:W4:Y:S02]  /*4480*/  LDG.E.U16 R10, desc[UR16][R10.64] ;  /* 0x000000100a0a7981 */ /* 0x000f24000c1e1500 */
[C---:B------:R-:W-:Y:S02]  /*4490*/  IMAD.WIDE R12, R181.reuse, 0x2, R136 ;  /* 0x00000002b50c7825 */ /* 0x040fe400078e0288 */
[----:B------:R-:W4:Y:S02]  /*44a0*/  LDG.E.U16 R8, desc[UR16][R8.64] ;  /* 0x0000001008087981 */ /* 0x000f24000c1e1500 */
[----:B------:R-:W-:-:S02]  /*44b0*/  IMAD.WIDE R14, R181, 0x2, R128 ;  /* 0x00000002b50e7825 */ /* 0x000fc400078e0280 */
[----:B------:R-:W4:Y:S02]  /*44c0*/  LDG.E.U16 R12, desc[UR16][R12.64] ;  /* 0x000000100c0c7981 */ /* 0x000f24000c1e1500 */
[C---:B------:R-:W-:Y:S02]  /*44d0*/  IMAD.WIDE R16, R181.reuse, 0x2, R120 ;  /* 0x00000002b5107825 */ /* 0x040fe400078e0278 */
[----:B------:R-:W4:Y:S02]  /*44e0*/  LDG.E.U16 R14, desc[UR16][R14.64] ;  /* 0x000000100e0e7981 */ /* 0x000f24000c1e1500 */
[----:B------:R-:W-:Y:S02]  /*44f0*/  IMAD.WIDE R18, R181, 0x2, R112 ;  /* 0x00000002b5127825 */ /* 0x000fe400078e0270 */
[----:B------:R-:W4:Y:S04]  /*4500*/  LDG.E.U16 R16, desc[UR16][R16.64] ;  /* 0x0000001010107981 */ /* 0x000f28000c1e1500 */
[----:B------:R-:W4:Y:S01]  /*4510*/  LDG.E.U16 R18, desc[UR16][R18.64] ;  /* 0x0000001012127981 */ /* 0x000f22000c1e1500 */
[----:B------:R-:W-:-:S02]  /*4520*/  UMOV UR4, 0x1 ;  /* 0x0000000100047882 */ /* 0x000fc40000000000 */
[----:B------:R-:W-:-:S04]  /*4530*/  @!UP0 UIADD3 UR4, UPT, UPT, -UR4, 0x100000, URZ ;  /* 0x0010000004048890 */ /* 0x000fc8000fffe1ff */
[----:B------:R-:W-:Y:S02]  /*4540*/  @!UP0 USHF.L.U32 UR5, UR4, 0xb, URZ ;  /* 0x0000000b04058899 */ /* 0x000fe400080006ff */
[----:B------:R-:W-:Y:S01]  /*4550*/  @!UP0 USHF.L.U32 UR4, UR4, 0x1, URZ ;  /* 0x0000000104048899 */ /* 0x000fe200080006ff */
[----:B------:R-:W-:Y:S01]  /*4560*/  VOTEU.ALL UP1, P2 ;  /* 0x0000000000ff7886 */ /* 0x000fe20001020000 */
[----:B--2---:R0:W-:Y:S04]  /*4570*/  STS.U16 [R102+UR9+0x8000], R27 ;  /* 0x0080001b66007988 */ /* 0x0041e80008000409 */
[----:B---3--:R0:W-:Y:S04]  /*4580*/  STS.U16 [R102+UR9+0x8800], R35 ;  /* 0x0088002366007988 */ /* 0x0081e80008000409 */
[----:B-----5:R0:W-:Y:S04]  /*4590*/  STS.U16 [R102+UR9+0x8c00], R185 ;  /* 0x008c00b966007988 */ /* 0x0201e80008000409 */
[----:B------:R0:W-:Y:S04]  /*45a0*/  STS.U16 [R102+UR9+0x9000], R189 ;  /* 0x009000bd66007988 */ /* 0x0001e80008000409 */
[----:B------:R0:W-:Y:S04]  /*45b0*/  STS.U16 [R102+UR9+0x9c00], R199 ;  /* 0x009c00c766007988 */ /* 0x0001e80008000409 */
[----:B------:R0:W-:Y:S04]  /*45c0*/  STS.U16 [R102+UR9+0x9800], R195 ;  /* 0x009800c366007988 */ /* 0x0001e80008000409 */
[----:B------:R0:W-:Y:S04]  /*45d0*/  STS.U16 [R102+UR9+0x8400], R31 ;  /* 0x0084001f66007988 */ /* 0x0001e80008000409 */
[----:B------:R0:W-:Y:S04]  /*45e0*/  STS.U16 [R102+UR9+0x9400], R193 ;  /* 0x009400c166007988 */ /* 0x0001e80008000409 */
[----:B------:R0:W-:Y:S04]  /*45f0*/  STS.U16 [R101+UR9+0x8100], R26 ;  /* 0x0081001a65007988 */ /* 0x0001e80008000409 */
[----:B------:R0:W-:Y:S04]  /*4600*/  STS.U16 [R101+UR9+0x8500], R28 ;  /* 0x0085001c65007988 */ /* 0x0001e80008000409 */
        /* <DEDUP_REMOVED lines=22> */
[----:B------:R1:W-:Y:S06]  /*4770*/  MEMBAR.ALL.CTA ;  /* 0x0000000000007992 */ /* 0x0003ec0000008000 */
[----:B-1----:R-:W-:Y:S04]  /*4780*/  FENCE.VIEW.ASYNC.S ;  /* 0x00000000000073c6 */ /* 0x002fe80000000000 */
[----:B------:R-:W1:Y:S02]  /*4790*/  FENCE.VIEW.ASYNC.S ;  /* 0x00000000000073c6 */ /* 0x000e640000000000 */
[----:B-1----:R0:W1:Y:S02]  /*47a0*/  @!UP1 SYNCS.EXCH.64 URZ, [UR9+0x10010], UR4 ;  /* 0x0100100409ff95b2 */ /* 0x0020640008000100 */
[----:B-1----:R-:W-:Y:S06]  /*47b0*/  BAR.SYNC.DEFER_BLOCKING 0x0 ;  /* 0x0000000000007b1d */ /* 0x002fec0000010000 */
[----:B0-----:R-:W-:Y:S05]  /*47c0*/  BRA.U UP2, `(.L_x_13) ;  /* 0x0000000102747547 */ /* 0x001fea000b800000 */
[----:B------:R-:W-:Y:S01]  /*47d0*/  UMOV UR53, 0x40004040 ;  /* 0x4000404000357882 */ /* 0x000fe20000000000 */
[----:B------:R-:W-:Y:S01]  /*47e0*/  UMOV UR55, 0x40004040 ;  /* 0x4000404000377882 */ /* 0x000fe20000000000 */
[----:B------:R-:W-:Y:S01]  /*47f0*/  UMOV UR56, 0x0 ;  /* 0x0000000000387882 */ /* 0x000fe20000000000 */
[----:B------:R-:W-:Y:S01]  /*4800*/  UMOV UR57, 0x4108010 ;  /* 0x0410801000397882 */ /* 0x000fe20000000000 */
[----:B------:R-:W-:Y:S01]  /*4810*/  UIADD3 UR4, UPT, UPT, UR9, 0x10010, URZ ;  /* 0x0001001009047890 */ /* 0x000fe2000fffe0ff */
[----:B------:R0:W-:Y:S01]  /*4820*/  UTCHMMA gdesc[UR52], gdesc[UR54], tmem[UR13], tmem[UR56], idesc[UR57], !UPT ;  /* 0x00ff3836340075ea */ /* 0x0001e2000f80000d */
[----:B------:R-:W-:Y:S01]  /*4830*/  UMOV UR58, 0x0 ;  /* 0x00000000003a7882 */ /* 0x000fe20000000000 */
[----:B------:R-:W-:Y:S01]  /*4840*/  UMOV UR59, 0x4108010 ;  /* 0x04108010003b7882 */ /* 0x000fe20000000000 */
[----:B------:R-:W-:Y:S01]  /*4850*/  UMOV UR60, 0x0 ;  /* 0x00000000003c7882 */ /* 0x000fe20000000000 */
[----:B------:R-:W-:Y:S01]  /*4860*/  UMOV UR61, 0x4108010 ;  /* 0x04108010003d7882 */ /* 0x000fe20000000000 */
        /* <DEDUP_REMOVED lines=11> */
[----:B------:R-:W-:Y:S01]  /*4920*/  UMOV UR5, URZ ;  /* 0x000000ff00057c82 */ /* 0x000fe20008000000 */
[----:B------:R0:W-:Y:S01]  /*4930*/  UTCHMMA gdesc[UR26], gdesc[UR40], tmem[UR13], tmem[UR64], idesc[UR65], UPT ;  /* 0x00ff40281a0075ea */ /* 0x0001e2000b80000d */
[----:B------:R0:W-:Y:S01]  /*4940*/  UTCHMMA gdesc[UR28], gdesc[UR42], tmem[UR13], tmem[UR66], idesc[UR67], UPT ;  /* 0x00ff422a1c0075ea */ /* 0x0001e2000b80000d */
[----:B------:R-:W-:Y:S01]  /*4950*/  UMOV UR4, UR4 ;  /* 0x0000000400047c82 */ /* 0x000fe20008000000 */
[----:B------:R0:W-:Y:S01]  /*4960*/  UTCHMMA gdesc[UR30], gdesc[UR44], tmem[UR13], tmem[UR68], idesc[UR69], UPT ;  /* 0x00ff442c1e0075ea */ /* 0x0001e2000b80000d */
[----:B------:R0:W-:Y:S01]  /*4970*/  UTCHMMA gdesc[UR32], gdesc[UR46], tmem[UR13], tmem[UR56], idesc[UR57], UPT ;  /* 0x00ff382e200075ea */ /* 0x0001e2000b80000d */
[----:B------:R0:W-:Y:S01]  /*4980*/  UTCBAR [UR4], URZ ;  /* 0x000000ff040073e9 */ /* 0x0001e200080000ff */
[----:B------:R-:W-:Y:S01]  /*4990*/  NOP ;  /* 0x0000000000007918 */ /* 0x000fe20000000000 */
.L_x_13:
[----:B------:R-:W1:Y:S02]  /*49a0*/  SYNCS.PHASECHK.TRANS64.TRYWAIT P3, [UR9+0x10010], RZ ;  /* 0x010010ffff0075a7 */ /* 0x000e640008061109 */
[----:B-1----:R-:W-:Y:S05]  /*49b0*/  @!P3 BRA `(.L_x_14) ;  /* 0x0000002c0024b947 */ /* 0x002fea0003800000 */
.L_x_23:
[----:B------:R-:W-:Y:S01]  /*49c0*/  BAR.SYNC.DEFER_BLOCKING 0x0 ;  /* 0x0000000000007b1d */ /* 0x000fe20000010000 */
[----:B------:R-:W-:-:S05]  /*49d0*/  IMAD.U32 R20, R20, -0x80000000, RZ ;  /* 0x8000000014147824 */ /* 0x000fca00078e00ff */
[----:B------:R-:W-:Y:S01]  /*49e0*/  LDTM.16dp32bit_t0_t15.x16 R4, tmem[UR14] ;  /* 0x0000000e000479ee */ /* 0x000fe20008a00000 */
[----:B------:R-:W1:Y:S01]  /*49f0*/  LDTM.16dp32bit_t16_t31.x16 R4, tmem[UR14+0x10] ;  /* 0x0000100e000479ee */ /* 0x000e620008a20000 */
[----:B------:R-:W2:Y:S01]  /*4a00*/  @!P2 SYNCS.CCTL.IV [UR9+0x10010] ;  /* 0x01001000ff00a9b1 */ /* 0x000ea20008000009 */
[----:B------:R-:W-:Y:S01]  /*4a10*/  NOP ;  /* 0x0000000000007918 */ /* 0x000fe20000000000 */
[----:B-1----:R-:W-:Y:S01]  /*4a20*/  FMUL R22, R4, UR74 ;  /* 0x0000004a04167c20 */ /* 0x002fe20008400000 */
[----:B------:R-:W-:Y:S01]  /*4a30*/  FMUL R23, R5, UR74 ;  /* 0x0000004a05177c20 */ /* 0x000fe20008400000 */
[----:B------:R-:W-:Y:S01]  /*4a40*/  FMUL R24, R6, UR74 ;  /* 0x0000004a06187c20 */ /* 0x000fe20008400000 */
[----:B------:R-:W-:Y:S01]  /*4a50*/  FMUL R25, R7, UR74 ;  /* 0x0000004a07197c20 */ /* 0x000fe20008400000 */
[----:B------:R-:W-:-:S03]  /*4a60*/  FMUL R26, R8, UR74 ;  /* 0x0000004a081a7c20 */ /* 0x000fc60008400000 */
[----:B------:R-:W-:Y:S01]  /*4a70*/  FMNMX3 R24, R22, R23, R24, !PT ;  /* 0x0000001716187276 */ /* 0x000fe20007800018 */
[----:B------:R-:W-:Y:S01]  /*4a80*/  FMUL R22, R9, UR74 ;  /* 0x0000004a09167c20 */ /* 0x000fe20008400000 */
[----:B------:R-:W-:Y:S02]  /*4a90*/  FMUL R23, R10, UR74 ;  /* 0x0000004a0a177c20 */ /* 0x000fe40008400000 */
[----:B------:R-:W-:Y:S01]  /*4aa0*/  FMNMX3 R26, R24, R25, R26, !PT ;  /* 0x00000019181a7276 */ /* 0x000fe2000780001a */
[----:B------:R-:W-:Y:S01]  /*4ab0*/  FMUL R24, R11, UR74 ;  /* 0x0000004a0b187c20 */ /* 0x000fe20008400000 */
[----:B------:R-:W-:Y:S02]  /*4ac0*/  FMUL R25, R12, UR74 ;  /* 0x0000004a0c197c20 */ /* 0x000fe40008400000 */
[----:B------:R-:W-:Y:S01]  /*4ad0*/  FMNMX3 R26, R26, R22, R23, !PT ;  /* 0x000000161a1a7276 */ /* 0x000fe20007800017 */
[----:B------:R-:W-:Y:S01]  /*4ae0*/  FMUL R22, R13, UR74 ;  /* 0x0000004a0d167c20 */ /* 0x000fe20008400000 */
[----:B------:R-:W-:-:S02]  /*4af0*/  FMUL R23, R14, UR74 ;  /* 0x0000004a0e177c20 */ /* 0x000fc40008400000 */
        /* <DEDUP_REMOVED lines=8> */
[----:B------:R-:W-:-:S02]  /*4b80*/  IMAD.WIDE R26, R179, 0x2, R40 ;  /* 0x00000002b31a7825 */ /* 0x000fc400078e0228 */
[----:B------:R-:W-:-:S04]  /*4b90*/  FMNMX3 R23, R25, R22, R23, !PT ;  /* 0x0000001619177276 */ /* 0x000fc80007800017 */
[----:B------:R-:W-:-:S05]  /*4ba0*/  FMNMX R23, R24, R23, !PT ;  /* 0x0000001718177209 */ /* 0x000fca0007800000 */
[----:B------:R-:W1:Y:S02]  /*4bb0*/  SHFL.BFLY PT, R22, R23, 0x10, 0x1f ;  /* 0x0e001f0017167f89 */ /* 0x000e6400000e0000 */
[----:B-1----:R-:W-:-:S05]  /*4bc0*/  FMNMX R22, R23, R22, !PT ;  /* 0x0000001617167209 */ /* 0x002fca0007800000 */
[----:B--2---:R-:W-:Y:S01]  /*4bd0*/  @!P5 STS [R105+0x8000], R22 ;  /* 0x008000166900d388 */ /* 0x004fe20000000800 */
[----:B------:R-:W-:Y:S06]  /*4be0*/  BAR.SYNC.DEFER_BLOCKING 0x0 ;  /* 0x0000000000007b1d */ /* 0x000fec0000010000 */
[----:B------:R-:W1:Y:S04]  /*4bf0*/  @!P6 LDS R165, [R106+0x8000] ;  /* 0x008000006aa5e984 */ /* 0x000e680000000800 */
[----:B-1----:R-:W1:Y:S02]  /*4c00*/  SHFL.BFLY PT, R24, R165, 0x1, 0x1f ;  /* 0x0c201f00a5187f89 */ /* 0x002e6400000e0000 */
[----:B-1----:R-:W-:-:S05]  /*4c10*/  FMNMX R25, R165, R24, !PT ;  /* 0x00000018a5197209 */ /* 0x002fca0007800000 */
[----:B------:R-:W-:Y:S01]  /*4c20*/  @P0 STS [R106+0x8000], R25 ;  /* 0x008000196a000388 */ /* 0x000fe20000000800 */
[----:B------:R-:W-:Y:S06]  /*4c30*/  BAR.SYNC.DEFER_BLOCKING 0x0 ;  /* 0x0000000000007b1d */ /* 0x000fec0000010000 */
[----:B------:R-:W1:Y:S02]  /*4c40*/  LDS R164, [R107+0x8000] ;  /* 0x008000006ba47984 */ /* 0x000e640000000800 */
[----:B-1----:R-:W-:-:S05]  /*4c50*/  FMNMX R164, R164, R21, !PT ;  /* 0x00000015a4a47209 */ /* 0x002fca0007800000 */
[--C-:B------:R-:W-:Y:S01]  /*4c60*/  FFMA R4, R4, UR74, -R164.reuse ;  /* 0x0000004a04047c23 */ /* 0x100fe200080008a4 */
[--C-:B------:R-:W-:Y:S01]  /*4c70*/  FFMA R6, R6, UR74, -R164.reuse ;  /* 0x0000004a06067c23 */ /* 0x100fe200080008a4 */
[--C-:B------:R-:W-:Y:S01]  /*4c80*/  FFMA R7, R7, UR74, -R164.reuse ;  /* 0x0000004a07077c23 */ /* 0x100fe200080008a4 */
[--C-:B------:R-:W-:Y:S01]  /*4c90*/  FFMA R8, R8, UR74, -R164.reuse ;  /* 0x0000004a08087c23 */ /* 0x100fe200080008a4 */
[----:B------:R-:W-:Y:S01]  /*4ca0*/  FMUL R24, R4, 1.4426950216293334961 ;  /* 0x3fb8aa3b04187820 */ /* 0x000fe20000400000 */
[--C-:B------:R-:W-:Y:S01]  /*4cb0*/  FFMA R4, R5, UR74, -R164.reuse ;  /* 0x0000004a05047c23 */ /* 0x100fe200080008a4 */
[----:B------:R-:W-:Y:S01]  /*4cc0*/  FMUL R6, R6, 1.4426950216293334961 ;  /* 0x3fb8aa3b06067820 */ /* 0x000fe20000400000 */
[----:B------:R-:W-:Y:S01]  /*4cd0*/  FMUL R23, R7, 1.4426950216293334961 ;  /* 0x3fb8aa3b07177820 */ /* 0x000fe20000400000 */
[----:B------:R-:W-:Y:S01]  /*4ce0*/  MUFU.EX2 R5, R24 ;  /* 0x0000001800057308 */ /* 0x000fe20000000800 */
[----:B------:R-:W-:Y:S01]  /*4cf0*/  FMUL R4, R4, 1.4426950216293334961 ;  /* 0x3fb8aa3b04047820 */ /* 0x000fe20000400000 */
[----:B------:R-:W-:Y:S01]  /*4d00*/  FMUL R8, R8, 1.4426950216293334961 ;  /* 0x3fb8aa3b08087820 */ /* 0x000fe20000400000 */
[--C-:B------:R-:W-:Y:S01]  /*4d10*/  FFMA R9, R9, UR74, -R164.reuse ;  /* 0x0000004a09097c23 */ /* 0x100fe200080008a4 */
[--C-:B------:R-:W-:Y:S01]  /*4d20*/  FFMA R10, R10, UR74, -R164.reuse ;  /* 0x0000004a0a0a7c23 */ /* 0x100fe200080008a4 */
[--C-:B------:R-:W-:Y:S01]  /*4d30*/  FFMA R11, R11, UR74, -R164.reuse ;  /* 0x0000004a0b0b7c23 */ /* 0x100fe200080008a4 */
[--C-:B------:R-:W-:Y:S01]  /*4d40*/  FFMA R12, R12, UR74, -R164.reuse ;  /* 0x0000004a0c0c7c23 */ /* 0x100fe200080008a4 */
[----:B------:R-:W-:Y:S01]  /*4d50*/  FMUL R9, R9, 1.4426950216293334961 ;  /* 0x3fb8aa3b09097820 */ /* 0x000fe20000400000 */
[----:B------:R-:W1:Y:S01]  /*4d60*/  MUFU.EX2 R4, R4 ;  /* 0x0000000400047308 */ /* 0x000e620000000800 */
[----:B------:R-:W-:Y:S01]  /*4d70*/  FMUL R7, R10, 1.4426950216293334961 ;  /* 0x3fb8aa3b0a077820 */ /* 0x000fe20000400000 */
[----:B------:R-:W-:Y:S01]  /*4d80*/  FMUL R10, R11, 1.4426950216293334961 ;  /* 0x3fb8aa3b0b0a7820 */ /* 0x000fe20000400000 */
[--C-:B------:R-:W-:Y:S01]  /*4d90*/  FFMA R13, R13, UR74, -R164.reuse ;  /* 0x0000004a0d0d7c23 */ /* 0x100fe200080008a4 */
[----:B------:R-:W-:Y:S01]  /*4da0*/  FMUL R11, R12, 1.4426950216293334961 ;  /* 0x3fb8aa3b0c0b7820 */ /* 0x000fe20000400000 */
[--C-:B------:R-:W-:Y:S01]  /*4db0*/  FFMA R14, R14, UR74, -R164.reuse ;  /* 0x0000004a0e0e7c23 */ /* 0x100fe200080008a4 */
[--C-:B------:R-:W-:Y:S01]  /*4dc0*/  FFMA R15, R15, UR74, -R164.reuse ;  /* 0x0000004a0f0f7c23 */ /* 0x100fe200080008a4 */
[--C-:B------:R-:W-:Y:S01]  /*4dd0*/  FFMA R16, R16, UR74, -R164.reuse ;  /* 0x0000004a10107c23 */ /* 0x100fe200080008a4 */
[----:B------:R-:W2:Y:S01]  /*4de0*/  MUFU.EX2 R6, R6 ;  /* 0x0000000600067308 */ /* 0x000ea20000000800 */
[----:B------:R-:W-:Y:S01]  /*4df0*/  FMUL R12, R13, 1.4426950216293334961 ;  /* 0x3fb8aa3b0d0c7820 */ /* 0x000fe20000400000 */
[----:B------:R-:W-:Y:S01]  /*4e00*/  FMUL R13, R14, 1.4426950216293334961 ;  /* 0x3fb8aa3b0e0d7820 */ /* 0x000fe20000400000 */
[----:B------:R-:W-:Y:S01]  /*4e10*/  FMUL R14, R15, 1.4426950216293334961 ;  /* 0x3fb8aa3b0f0e7820 */ /* 0x000fe20000400000 */
[----:B------:R-:W-:Y:S01]  /*4e20*/  FMUL R15, R16, 1.4426950216293334961 ;  /* 0x3fb8aa3b100f7820 */ /* 0x000fe20000400000 */
[--C-:B------:R-:W-:Y:S01]  /*4e30*/  FFMA R17, R17, UR74, -R164.reuse ;  /* 0x0000004a11117c23 */ /* 0x100fe200080008a4 */
[--C-:B------:R-:W-:Y:S01]  /*4e40*/  FFMA R18, R18, UR74, -R164.reuse ;  /* 0x0000004a12127c23 */ /* 0x100fe200080008a4 */
[----:B------:R-:W-:Y:S01]  /*4e50*/  FFMA R19, R19, UR74, -R164 ;  /* 0x0000004a13137c23 */ /* 0x000fe200080008a4 */
[----:B------:R-:W3:Y:S01]  /*4e60*/  MUFU.EX2 R23, R23 ;  /* 0x0000001700177308 */ /* 0x000ee20000000800 */
[----:B-1----:R-:W-:-:S07]  /*4e70*/  FADD R25, R5, R4 ;  /* 0x0000000405197221 */ /* 0x002fce0000000000 */
[----:B------:R-:W1:Y:S01]  /*4e80*/  MUFU.EX2 R8, R8 ;  /* 0x0000000800087308 */ /* 0x000e620000000800 */
[----:B--2---:R-:W-:-:S07]  /*4e90*/  FADD R22, R6, R25 ;  /* 0x0000001906167221 */ /* 0x004fce0000000000 */
[----:B------:R-:W2:Y:S01]  /*4ea0*/  MUFU.EX2 R9, R9 ;  /* 0x0000000900097308 */ /* 0x000ea20000000800 */
[----:B---3--:R-:W-:-:S07]  /*4eb0*/  FADD R25, R23, R22 ;  /* 0x0000001617197221 */ /* 0x008fce0000000000 */
[----:B------:R-:W3:Y:S01]  /*4ec0*/  MUFU.EX2 R7, R7 ;  /* 0x0000000700077308 */ /* 0x000ee20000000800 */
[----:B-1----:R-:W-:-:S07]  /*4ed0*/  FADD R16, R8, R25 ;  /* 0x0000001908107221 */ /* 0x002fce0000000000 */
[----:B------:R-:W1:Y:S01]  /*4ee0*/  MUFU.EX2 R10, R10 ;  /* 0x0000000a000a7308 */ /* 0x000e620000000800 */
[----:B--2---:R-:W-:Y:S01]  /*4ef0*/  FADD R22, R9, R16 ;  /* 0x0000001009167221 */ /* 0x004fe20000000000 */
[----:B------:R-:W-:-:S06]  /*4f00*/  FMUL R16, R17, 1.4426950216293334961 ;  /* 0x3fb8aa3b11107820 */ /* 0x000fcc0000400000 */
[----:B------:R-:W2:Y:S01]  /*4f10*/  MUFU.EX2 R11, R11 ;  /* 0x0000000b000b7308 */ /* 0x000ea20000000800 */
[----:B---3--:R-:W-:-:S07]  /*4f20*/  FADD R17, R7, R22 ;  /* 0x0000001607117221 */ /* 0x008fce0000000000 */
[----:B------:R-:W3:Y:S01]  /*4f30*/  MUFU.EX2 R12, R12 ;  /* 0x0000000c000c7308 */ /* 0x000ee20000000800 */
[----:B-1----:R-:W-:Y:S01]  /*4f40*/  FADD R22, R10, R17 ;  /* 0x000000110a167221 */ /* 0x002fe20000000000 */
[----:B------:R-:W-:Y:S01]  /*4f50*/  FMUL R17, R18, 1.4426950216293334961 ;  /* 0x3fb8aa3b12117820 */ /* 0x000fe20000400000 */
[----:B------:R-:W-:-:S05]  /*4f60*/  FMUL R18, R19, 1.4426950216293334961 ;  /* 0x3fb8aa3b13127820 */ /* 0x000fca0000400000 */
[----:B------:R-:W1:Y:S01]  /*4f70*/  MUFU.EX2 R13, R13 ;  /* 0x0000000d000d7308 */ /* 0x000e620000000800 */
[----:B--2---:R-:W-:-:S07]  /*4f80*/  FADD R25, R11, R22 ;  /* 0x000000160b197221 */ /* 0x004fce0000000000 */
[----:B------:R-:W2:Y:S01]  /*4f90*/  MUFU.EX2 R14, R14 ;  /* 0x0000000e000e7308 */ /* 0x000ea20000000800 */
[----:B---3--:R-:W-:-:S07]  /*4fa0*/  FADD R22, R12, R25 ;  /* 0x000000190c167221 */ /* 0x008fce0000000000 */
[----:B------:R-:W3:Y:S01]  /*4fb0*/  MUFU.EX2 R15, R15 ;  /* 0x0000000f000f7308 */ /* 0x000ee20000000800 */
[----:B-1----:R-:W-:-:S07]  /*4fc0*/  FADD R19, R13, R22 ;  /* 0x000000160d137221 */ /* 0x002fce0000000000 */
[----:B------:R-:W1:Y:S01]  /*4fd0*/  MUFU.EX2 R16, R16 ;  /* 0x0000001000107308 */ /* 0x000e620000000800 */
[----:B--2---:R-:W-:-:S07]  /*4fe0*/  FADD R22, R14, R19 ;  /* 0x000000130e167221 */ /* 0x004fce0000000000 */
[----:B------:R-:W2:Y:S01]  /*4ff0*/  MUFU.EX2 R17, R17 ;  /* 0x0000001100117308 */ /* 0x000ea20000000800 */
[----:B---3--:R-:W-:-:S07]  /*5000*/  FADD R19, R15, R22 ;  /* 0x000000160f137221 */ /* 0x008fce0000000000 */
[----:B------:R-:W3:Y:S01]  /*5010*/  MUFU.EX2 R18, R18 ;  /* 0x0000001200127308 */ /* 0x000ee20000000800 */
[----:B-1----:R-:W-:-:S04]  /*5020*/  FADD R22, R16, R19 ;  /* 0x0000001310167221 */ /* 0x002fc80000000000 */
[----:B--2---:R-:W-:-:S04]  /*5030*/  FADD R19, R17, R22 ;  /* 0x0000001611137221 */ /* 0x004fc80000000000 */
[----:B---3--:R-:W-:-:S05]  /*5040*/  FADD R19, R18, R19 ;  /* 0x0000001312137221 */ /* 0x008fca0000000000 */
[----:B------:R-:W1:Y:S02]  /*5050*/  SHFL.BFLY PT, R22, R19, 0x10, 0x1f ;  /* 0x0e001f0013167f89 */ /* 0x000e6400000e0000 */
[----:B-1----:R-:W-:Y:S01]  /*5060*/  FADD R22, R19, R22 ;  /* 0x0000001613167221 */ /* 0x002fe20000000000 */
[----:B------:R-:W-:Y:S06]  /*5070*/  BAR.SYNC.DEFER_BLOCKING 0x0 ;  /* 0x0000000000007b1d */ /* 0x000fec0000010000 */
[----:B------:R-:W-:Y:S02]  /*5080*/  @!P5 STS [R105+0x8000], R22 ;  /* 0x008000166900d388 */ /* 0x000fe40000000800 */
[----:B------:R-:W-:Y:S06]  /*5090*/  BAR.SYNC.DEFER_BLOCKING 0x0 ;  /* 0x0000000000007b1d */ /* 0x000fec0000010000 */
[----:B------:R-:W1:Y:S04]  /*50a0*/  @!P6 LDS R182, [R106+0x8000] ;  /* 0x008000006ab6e984 */ /* 0x000e680000000800 */
[----:B-1----:R-:W1:Y:S02]  /*50b0*/  SHFL.BFLY PT, R25, R182, 0x1, 0x1f ;  /* 0x0c201f00b6197f89 */ /* 0x002e6400000e0000 */
[----:B-1----:R-:W-:Y:S01]  /*50c0*/  FADD R29, R182, R25 ;  /* 0x00000019b61d7221 */ /* 0x002fe20000000000 */
[----:B------:R-:W-:-:S04]  /*50d0*/  IMAD.WIDE R24, R179, 0x2, R110 ;  /* 0x00000002b3187825 */ /* 0x000fc800078e026e */
[----:B------:R1:W-:Y:S01]  /*50e0*/  @P0 STS [R106+0x8000], R29 ;  /* 0x0080001d6a000388 */ /* 0x0003e20000000800 */
[----:B------:R-:W-:Y:S06]  /*50f0*/  BAR.SYNC.DEFER_BLOCKING 0x0 ;  /* 0x0000000000007b1d */ /* 0x000fec0000010000 */
[----:B------:R1:W2:Y:S01]  /*5100*/  LDS R183, [R107+0x8000] ;  /* 0x008000006bb77984 */ /* 0x0002a20000000800 */
[----:B------:R-:W3:Y:S02]  /*5110*/  SYNCS.PHASECHK.TRANS64.TRYWAIT P3, [UR12], R20 ;  /* 0x00000014ff0075a7 */ /* 0x000ee4000806110c */
[----:B-123--:R-:W-:Y:S05]  /*5120*/  @!P3 BRA `(.L_x_15) ;  /* 0x000000240054b947 */ /* 0x00efea0003800000 */
.L_x_24:
[C---:B------:R-:W-:Y:S01]  /*5130*/  IMAD.WIDE R30, R179.reuse, 0x2, R44 ;  /* 0x00000002b31e7825 */ /* 0x040fe200078e022c */
[----:B------:R-:W2:Y:S03]  /*5140*/  LDG.E.U16 R19, desc[UR16][R24.64] ;  /* 0x0000001018137981 */ /* 0x000ea6000c1e1500 */
[C---:B------:R-:W-:Y:S01]  /*5150*/  IMAD.WIDE R186, R179.reuse, 0x2, R60 ;  /* 0x00000002b3ba7825 */ /* 0x040fe200078e023c */
[----:B------:R1:W3:Y:S03]  /*5160*/  LDG.E.U16 R191, desc[UR16][R30.64] ;  /* 0x000000101ebf7981 */ /* 0x0002e6000c1e1500 */
[C---:B------:R-:W-:Y:S01]  /*5170*/  IMAD.WIDE R188, R179.reuse, 0x2, R64 ;  /* 0x00000002b3bc7825 */ /* 0x040fe200078e0240 */
[----:B------:R-:W4:Y:S03]  /*5180*/  LDG.E.U16 R203, desc[UR16][R186.64] ;  /* 0x00000010bacb7981 */ /* 0x000f26000c1e1500 */
[C---:B------:R-:W-:Y:S01]  /*5190*/  IMAD.WIDE R32, R179.reuse, 0x2, R48 ;  /* 0x00000002b3207825 */ /* 0x040fe200078e0230 */
[----:B------:R5:W4:Y:S03]  /*51a0*/  LDG.E.U16 R205, desc[UR16][R188.64] ;  /* 0x00000010bccd7981 */ /* 0x000b26000c1e1500 */
[C---:B------:R-:W-:Y:S01]  /*51b0*/  IMAD.WIDE R34, R179.reuse, 0x2, R52 ;  /* 0x00000002b3227825 */ /* 0x040fe200078e0234 */
[----:B------:R0:W4:Y:S03]  /*51c0*/  LDG.E.U16 R29, desc[UR16][R26.64] ;  /* 0x000000101a1d7981 */ /* 0x000126000c1e1500 */
[C---:B------:R-:W-:Y:S01]  /*51d0*/  IMAD.WIDE R184, R179.reuse, 0x2, R56 ;  /* 0x00000002b3b87825 */ /* 0x040fe200078e0238 */
[----:B------:R-:W4:Y:S03]  /*51e0*/  LDG.E.U16 R195, desc[UR16][R32.64] ;  /* 0x0000001020c37981 */ /* 0x000f26000c1e1500 */
[C---:B------:R-:W-:Y:S01]  /*51f0*/  IMAD.WIDE R192, R179.reuse, 0x2, R72 ;  /* 0x00000002b3c07825 */ /* 0x040fe200078e0248 */
[----:B------:R-:W4:Y:S03]  /*5200*/  LDG.E.U16 R199, desc[UR16][R34.64] ;  /* 0x0000001022c77981 */ /* 0x000f26000c1e1500 */
[C---:B------:R-:W-:Y:S01]  /*5210*/  IMAD.WIDE R196, R179.reuse, 0x2, R76 ;  /* 0x00000002b3c47825 */ /* 0x040fe200078e024c */
[----:B------:R0:W4:Y:S03]  /*5220*/  LDG.E.U16 R201, desc[UR16][R184.64] ;  /* 0x00000010b8c97981 */ /* 0x000126000c1e1500 */
[C---:B-1----:R-:W-:Y:S01]  /*5230*/  IMAD.WIDE R30, R179.reuse, 0x2, R84 ;  /* 0x00000002b31e7825 */ /* 0x042fe200078e0254 */
[----:B------:R-:W4:Y:S03]  /*5240*/  LDG.E.U16 R217, desc[UR16][R192.64] ;  /* 0x00000010c0d97981 */ /* 0x000f26000c1e1500 */
[C---:B-----5:R-:W-:Y:S01]  /*5250*/  IMAD.WIDE R188, R179.reuse, 0x2, R42 ;  /* 0x00000002b3bc7825 */ /* 0x060fe200078e022a */
[----:B------:R1:W5:Y:S03]  /*5260*/  LDG.E.U16 R219, desc[UR16][R196.64] ;  /* 0x00000010c4db7981 */ /* 0x000366000c1e1500 */
[C---:B------:R-:W-:Y:S01]  /*5270*/  IMAD.WIDE R186, R179.reuse, 0x2, R46 ;  /* 0x00000002b3ba7825 */ /* 0x040fe200078e022e */
[----:B------:R1:W5:Y:S03]  /*5280*/  LDG.E.U16 R221, desc[UR16][R30.64] ;  /* 0x000000101edd7981 */ /* 0x000366000c1e1500 */
[C---:B0-----:R-:W-:Y:S01]  /*5290*/  IMAD.WIDE R26, R179.reuse, 0x2, R68 ;  /* 0x00000002b31a7825 */ /* 0x041fe200078e0244 */
[----:B------:R-:W5:Y:S03]  /*52a0*/  LDG.E.U16 R22, desc[UR16][R188.64] ;  /* 0x00000010bc167981 */ /* 0x000f66000c1e1500 */
[C---:B------:R-:W-:Y:S01]  /*52b0*/  IMAD.WIDE R24, R179.reuse, 0x2, R108 ;  /* 0x00000002b3187825 */ /* 0x040fe200078e026c */
[----:B------:R0:W5:Y:S03]  /*52c0*/  LDG.E.U16 R28, desc[UR16][R186.64] ;  /* 0x00000010ba1c7981 */ /* 0x000166000c1e1500 */
[C---:B------:R-:W-:Y:S01]  /*52d0*/  IMAD.WIDE R184, R179.reuse, 0x2, R50 ;  /* 0x00000002b3b87825 */ /* 0x040fe200078e0232 */
[----:B------:R0:W5:Y:S03]  /*52e0*/  LDG.E.U16 R207, desc[UR16][R26.64] ;  /* 0x000000101acf7981 */ /* 0x000166000c1e1500 */
[C---:B------:R-:W-:Y:S01]  /*52f0*/  IMAD.WIDE R34, R179.reuse, 0x2, R54 ;  /* 0x00000002b3227825 */ /* 0x040fe200078e0236 */
[----:B------:R0:W5:Y:S03]  /*5300*/  LDG.E.U16 R20, desc[UR16][R24.64] ;  /* 0x0000001018147981 */ /* 0x000166000c1e1500 */
[C---:B------:R-:W-:Y:S01]  /*5310*/  IMAD.WIDE R32, R179.reuse, 0x2, R58 ;  /* 0x00000002b3207825 */ /* 0x040fe200078e023a */
[----:B------:R-:W5:Y:S03]  /*5320*/  LDG.E.U16 R190, desc[UR16][R184.64] ;  /* 0x00000010b8be7981 */ /* 0x000f66000c1e1500 */
[C---:B------:R-:W-:Y:S01]  /*5330*/  IMAD.WIDE R208, R179.reuse, 0x2, R80 ;  /* 0x00000002b3d07825 */ /* 0x040fe200078e0250 */
[----:B------:R-:W5:Y:S03]  /*5340*/  LDG.E.U16 R194, desc[UR16][R34.64] ;  /* 0x0000001022c27981 */ /* 0x000f66000c1e1500 */
[C---:B------:R-:W-:Y:S01]  /*5350*/  IMAD.WIDE R210, R179.reuse, 0x2, R88 ;  /* 0x00000002b3d27825 */ /* 0x040fe200078e0258 */
[----:B------:R0:W5:Y:S03]  /*5360*/  LDG.E.U16 R198, desc[UR16][R32.64] ;  /* 0x0000001020c67981 */ /* 0x000166000c1e1500 */
[C---:B------:R-:W-:Y:S01]  /*5370*/  IMAD.WIDE R212, R179.reuse, 0x2, R92 ;  /* 0x00000002b3d47825 */ /* 0x040fe200078e025c */
[----:B------:R-:W5:Y:S03]  /*5380*/  LDG.E.U16 R209, desc[UR16][R208.64] ;  /* 0x00000010d0d17981 */ /* 0x000f66000c1e1500 */
[C---:B------:R-:W-:Y:S01]  /*5390*/  IMAD.WIDE R214, R179.reuse, 0x2, R96 ;  /* 0x00000002b3d67825 */ /* 0x040fe200078e0260 */
[----:B------:R-:W5:Y:S03]  /*53a0*/  LDG.E.U16 R211, desc[UR16][R210.64] ;  /* 0x00000010d2d37981 */ /* 0x000f66000c1e1500 */
[C---:B-1----:R-:W-:Y:S01]  /*53b0*/  IMAD.WIDE R196, R179.reuse, 0x2, R62 ;  /* 0x00000002b3c47825 */ /* 0x042fe200078e023e */
[----:B------:R-:W5:Y:S03]  /*53c0*/  LDG.E.U16 R213, desc[UR16][R212.64] ;  /* 0x00000010d4d57981 */ /* 0x000f66000c1e1500 */
[C---:B------:R-:W-:Y:S01]  /*53d0*/  IMAD.WIDE R192, R179.reuse, 0x2, R66 ;  /* 0x00000002b3c07825 */ /* 0x040fe200078e0242 */
[----:B------:R-:W5:Y:S03]  /*53e0*/  LDG.E.U16 R215, desc[UR16][R214.64] ;  /* 0x00000010d6d77981 */ /* 0x000f66000c1e1500 */
[C---:B------:R-:W-:Y:S01]  /*53f0*/  IMAD.WIDE R30, R179.reuse, 0x2, R70 ;  /* 0x00000002b31e7825 */ /* 0x040fe200078e0246 */
[----:B------:R-:W5:Y:S03]  /*5400*/  LDG.E.U16 R196, desc[UR16][R196.64] ;  /* 0x00000010c4c47981 */ /* 0x000f66000c1e1500 */
[C---:B0-----:R-:W-:Y:S01]  /*5410*/  IMAD.WIDE R186, R179.reuse, 0x2, R94 ;  /* 0x00000002b3ba7825 */ /* 0x041fe200078e025e */
[----:B------:R-:W5:Y:S03]  /*5420*/  LDG.E.U16 R192, desc[UR16][R192.64] ;  /* 0x00000010c0c07981 */ /* 0x000f66000c1e1500 */
[C---:B------:R-:W-:Y:S01]  /*5430*/  IMAD.WIDE R188, R179.reuse, 0x2, R98 ;  /* 0x00000002b3bc7825 */ /* 0x040fe200078e0262 */
        /* <DEDUP_REMOVED lines=9> */
[----:B------:R-:W-:Y:S01]  /*54d0*/  IMAD.WIDE R184, R179, 0x2, R90 ;  /* 0x00000002b3b87825 */ /* 0x000fe200078e025a */
[----:B------:R-:W5:Y:S04]  /*54e0*/  LDG.E.U16 R206, desc[UR16][R34.64] ;  /* 0x0000001022ce7981 */ /* 0x000f68000c1e1500 */
[----:B------:R0:W5:Y:S04]  /*54f0*/  LDG.E.U16 R208, desc[UR16][R184.64] ;  /* 0x00000010b8d07981 */ /* 0x000168000c1e1500 */
[----:B------:R-:W5:Y:S01]  /*5500*/  LDG.E.U16 R188, desc[UR16][R188.64] ;  /* 0x00000010bcbc7981 */ /* 0x000f62000c1e1500 */
[----:B------:R-:W-:-:S02]  /*5510*/  F2FP.F16.F32.PACK_AB R4, R4, R5 ;  /* 0x000000050404723e */ /* 0x000fc400000000ff */
[----:B------:R-:W-:Y:S02]  /*5520*/  F2FP.F16.F32.PACK_AB R5, R23, R6 ;  /* 0x000000061705723e */ /* 0x000fe400000000ff */
[----:B------:R-:W-:Y:S02]  /*5530*/  F2FP.F16.F32.PACK_AB R6, R9, R8 ;  /* 0x000000080906723e */ /* 0x000fe400000000ff */
[----:B------:R-:W-:Y:S02]  /*5540*/  F2FP.F16.F32.PACK_AB R7, R10, R7 ;  /* 0x000000070a07723e */ /* 0x000fe400000000ff */
[----:B------:R-:W-:Y:S02]  /*5550*/  F2FP.F16.F32.PACK_AB R8, R12, R11 ;  /* 0x0000000b0c08723e */ /* 0x000fe400000000ff */
[----:B------:R-:W-:Y:S02]  /*5560*/  F2FP.F16.F32.PACK_AB R9, R14, R13 ;  /* 0x0000000d0e09723e */ /* 0x000fe400000000ff */
[----:B------:R-:W-:-:S02]  /*5570*/  F2FP.F16.F32.PACK_AB R10, R16, R15 ;  /* 0x0000000f100a723e */ /* 0x000fc400000000ff */
[----:B------:R-:W-:Y:S01]  /*5580*/  F2FP.F16.F32.PACK_AB R11, R18, R17 ;  /* 0x00000011120b723e */ /* 0x000fe200000000ff */
[----:B0-----:R-:W-:-:S03]  /*5590*/  FADD R184, -R164, R21 ;  /* 0x00000015a4b87221 */ /* 0x001fc60000000100 */
[----:B------:R-:W-:Y:S01]  /*55a0*/  STTM.16dp32bit_t0_t15.x8 tmem[UR71], R4 ;  /* 0x00000004000079ed */ /* 0x000fe20008980047 */
[----:B------:R-:W-:Y:S01]  /*55b0*/  STTM.16dp32bit_t16_t31.x8 tmem[UR71+0x8], R4 ;  /* 0x00000804000079ed */ /* 0x000fe200089a0047 */
[----:B------:R-:W-:-:S06]  /*55c0*/  FMUL R184, R184, 1.4426950216293334961 ;  /* 0x3fb8aa3bb8b87820 */ /* 0x000fcc0000400000 */
[----:B------:R-:W0:Y:S01]  /*55d0*/  MUFU.EX2 R184, R184 ;  /* 0x000000b800b87308 */ /* 0x000e220000000800 */
[----:B------:R-:W-:Y:S01]  /*55e0*/  ULEA UR12, UR73, UR9, 0x3 ;  /* 0x00000009490c7291 */ /* 0x000fe2000f8e18ff */
[----:B------:R-:W-:-:S03]  /*55f0*/  UMOV UR53, UR6 ;  /* 0x0000000600357c82 */ /* 0x000fc60008000000 */
[----:B------:R-:W-:Y:S01]  /*5600*/  UIADD3 UR12, UPT, UPT, UR12, 0x10000, URZ ;  /* 0x000100000c0c7890 */ /* 0x000fe2000fffe0ff */
[----:B--2---:R-:W-:Y:S04]  /*5610*/  STS.U16 [R104+UR9+0xc000], R19 ;  /* 0x00c0001368007988 */ /* 0x004fe80008000409 */
[----:B---3--:R-:W-:Y:S04]  /*5620*/  STS.U16 [R104+UR9+0xc800], R191 ;  /* 0x00c800bf68007988 */ /* 0x008fe80008000409 */
[----:B----4-:R-:W-:Y:S04]  /*5630*/  STS.U16 [R104+UR9+0xd800], R203 ;  /* 0x00d800cb68007988 */ /* 0x010fe80008000409 */
[----:B------:R-:W-:Y:S04]  /*5640*/  STS.U16 [R104+UR9+0xdc00], R205 ;  /* 0x00dc00cd68007988 */ /* 0x000fe80008000409 */
[----:B------:R-:W-:Y:S04]  /*5650*/  STS.U16 [R104+UR9+0xc400], R29 ;  /* 0x00c4001d68007988 */ /* 0x000fe80008000409 */
[----:B------:R-:W-:Y:S04]  /*5660*/  STS.U16 [R104+UR9+0xcc00], R195 ;  /* 0x00cc00c368007988 */ /* 0x000fe80008000409 */
[----:B------:R-:W-:Y:S04]  /*5670*/  STS.U16 [R104+UR9+0xd000], R199 ;  /* 0x00d000c768007988 */ /* 0x000fe80008000409 */
[----:B------:R-:W-:Y:S04]  /*5680*/  STS.U16 [R104+UR9+0xd400], R201 ;  /* 0x00d400c968007988 */ /* 0x000fe80008000409 */
[----:B------:R-:W-:Y:S04]  /*5690*/  STS.U16 [R104+UR9+0xe400], R217 ;  /* 0x00e400d968007988 */ /* 0x000fe80008000409 */
[----:B-----5:R-:W-:Y:S04]  /*56a0*/  STS.U16 [R104+UR9+0xe800], R219 ;  /* 0x00e800db68007988 */ /* 0x020fe80008000409 */
[----:B------:R-:W-:Y:S04]  /*56b0*/  STS.U16 [R104+UR9+0xf000], R221 ;  /* 0x00f000dd68007988 */ /* 0x000fe80008000409 */
        /* <DEDUP_REMOVED lines=21> */
[----:B------:R-:W3:Y:S02]  /*5810*/  FENCE.VIEW.ASYNC.T ;  /* 0x00000000000073c6 */ /* 0x000ee40000000200 */
[----:B---3--:R-:W-:Y:S06]  /*5820*/  BAR.SYNC.DEFER_BLOCKING 0x0 ;  /* 0x0000000000007b1d */ /* 0x008fec0000010000 */
[----:B-1----:R-:W-:Y:S01]  /*5830*/  LDTM.16dp32bit_t0_t15.x32 R4, tmem[UR11] ;  /* 0x0000000b000479ee */ /* 0x002fe20008a80000 */
[----:B------:R-:W0:Y:S01]  /*5840*/  LDTM.16dp32bit_t16_t31.x32 R4, tmem[UR11+0x20] ;  /* 0x0000200b000479ee */ /* 0x000e220008aa0000 */
[----:B------:R-:W-:Y:S01]  /*5850*/  NOP ;  /* 0x0000000000007918 */ /* 0x000fe20000000000 */
[C---:B0-----:R-:W-:Y:S01]  /*5860*/  FMUL R4, R184.reuse, R4 ;  /* 0x00000004b8047220 */ /* 0x041fe20000400000 */
        /* <DEDUP_REMOVED lines=32> */
[----:B------:R2:W-:Y:S01]  /*5a70*/  STTM.16dp32bit_t16_t31.x32 tmem[UR11+0x20], R4 ;  /* 0x00002004000079ed */ /* 0x0005e20008aa000b */
[----:B------:R-:W0:Y:S02]  /*5a80*/  FENCE.VIEW.ASYNC.T ;  /* 0x00000000000073c6 */ /* 0x000e240000000200 */
[----:B0-----:R-:W-:Y:S06]  /*5a90*/  BAR.SYNC.DEFER_BLOCKING 0x0 ;  /* 0x0000000000007b1d */ /* 0x001fec0000010000 */
[----:B------:R0:W-:Y:S06]  /*5aa0*/  MEMBAR.ALL.CTA ;  /* 0x0000000000007992 */ /* 0x0001ec0000008000 */
[----:B0-----:R-:W0:Y:S02]  /*5ab0*/  FENCE.VIEW.ASYNC.S ;  /* 0x00000000000073c6 */ /* 0x001e240000000000 */
[----:B0-----:R-:W-:Y:S06]  /*5ac0*/  BAR.SYNC.DEFER_BLOCKING 0x0 ;  /* 0x0000000000007b1d */ /* 0x001fec0000010000 */
[----:B------:R-:W-:Y:S05]  /*5ad0*/  BRA.U UP2, `(.L_x_16) ;  /* 0x0000000102547547 */ /* 0x000fea000b800000 */
[----:B------:R-:W-:Y:S02]  /*5ae0*/  UIADD3 UR55, UPT, UPT, UR10, 0x88, URZ ;  /* 0x000000880a377890 */ /* 0x000fe4000fffe0ff */
[----:B------:R-:W-:Y:S02]  /*5af0*/  UIADD3 UR64, UPT, UPT, UR10, 0x90, URZ ;  /* 0x000000900a407890 */ /* 0x000fe4000fffe0ff */
[----:B------:R-:W-:Y:S01]  /*5b00*/  UIADD3 UR65, UPT, UPT, UR10, 0x98, URZ ;  /* 0x000000980a417890 */ /* 0x000fe2000fffe0ff */
[----:B------:R-:W-:Y:S01]  /*5b10*/  UMOV UR60, 0x0 ;  /* 0x00000000003c7882 */ /* 0x000fe20000000000 */
[----:B------:R-:W-:Y:S01]  /*5b20*/  UMOV UR61, 0x4200010 ;  /* 0x04200010003d7882 */ /* 0x000fe20000000000 */
        /* <DEDUP_REMOVED lines=16> */
.L_x_16:
[----:B------:R-:W-:Y:S01]  /*5c30*/  UIADD3 UR73, UPT, UPT, UR73, 0x1, URZ ;  /* 0x0000000149497890 */ /* 0x000fe2000fffe0ff */
[----:B------:R-:W-:Y:S01]  /*5c40*/  FFMA R178, R184, R178, R183 ;  /* 0x000000b2b8b27223 */ /* 0x000fe200000000b7 */
[----:B------:R-:W-:Y:S01]  /*5c50*/  UIADD3 UR7, UPT, UPT, UR7, 0x40, URZ ;  /* 0x0000004007077890 */ /* 0x000fe2000fffe0ff */
[----:B------:R-:W-:Y:S01]  /*5c60*/  IADD3 R179, PT, PT, R179, UR72, RZ ;  /* 0x00000048b3b37c10 */ /* 0x000fe2000fffe0ff */
[----:B------:R-:W-:Y:S01]  /*5c70*/  UISETP.GT.AND UP1, UPT, UR73, 0x1, UPT ;  /* 0x000000014900788c */ /* 0x000fe2000bf24270 */
[----:B------:R-:W-:Y:S02]  /*5c80*/  IMAD.IADD R181, R180, 0x1, R181 ;  /* 0x00000001b4b57824 */ /* 0x000fe400078e02b5 */
[----:B--2---:R-:W-:Y:S01]  /*5c90*/  IMAD.U32 R20, RZ, RZ, UR53 ;  /* 0x00000035ff147e24 */ /* 0x004fe2000f8e00ff */
[----:B0-----:R-:W-:Y:S01]  /*5ca0*/  USEL UR6, URZ, 0x1, !UP1 ;  /* 0x00000001ff067887 */ /* 0x001fe2000c800000 */
[----:B------:R-:W-:Y:S01]  /*5cb0*/  IMAD.MOV.U32 R21, RZ, RZ, R164 ;  /* 0x000000ffff157224 */ /* 0x000fe200078e00a4 */
[----:B------:R-:W-:-:S02]  /*5cc0*/  USEL UR73, UR73, URZ, !UP1 ;  /* 0x000000ff49497287 */ /* 0x000fc4000c800000 */
[----:B------:R-:W-:Y:S02]  /*5cd0*/  UISETP.GE.AND UP1, UPT, UR7, UR70, UPT ;  /* 0x000000460700728c */ /* 0x000fe4000bf26270 */
[----:B------:R-:W-:-:S07]  /*5ce0*/  ULOP3.LUT UR6, UR53, UR6, URZ, 0x3c, !UPT ;  /* 0x0000000635067292 */ /* 0x000fce000f8e3cff */
[----:B------:R-:W-:Y:S05]  /*5cf0*/  BRA.U !UP1, `(.L_x_17) ;  /* 0xffffffe509087547 */ /* 0x000fea000b83ffff */
.L_x_12:
[----:B-1----:R-:W1:Y:S01]  /*5d00*/  LDCU UR4, c[0x0][0x3f0] ;  /* 0x00007e00ff0477ac */ /* 0x002e620008000800 */
[----:B0--3--:R-:W-:Y:S01]  /*5d10*/  SHF.L.U32 R4, R38, 0x8, RZ ;  /* 0x0000000826047819 */ /* 0x009fe200000006ff */
[C---:B------:R-:W-:Y:S01]  /*5d20*/  FMUL R39, R178.reuse, 8388608 ;  /* 0x4b000000b2277820 */ /* 0x040fe20000400000 */
[----:B------:R-:W-:Y:S02]  /*5d30*/  FSETP.GEU.AND P4, PT, R178, 1.175494350822287508e-38, PT ;  /* 0x00800000b200780b */ /* 0x000fe40003f8e000 */
[----:B------:R-:W-:Y:S02]  /*5d40*/  LOP3.LUT R5, R4, 0x1000, RZ, 0xc0, !PT ;  /* 0x0000100004057812 */ /* 0x000fe400078ec0ff */
[----:B------:R-:W-:Y:S02]  /*5d50*/  LOP3.LUT R4, R38, 0x80, RZ, 0xc0, !PT ;  /* 0x0000008026047812 */ /* 0x000fe400078ec0ff */
[----:B------:R-:W-:Y:S01]  /*5d60*/  FSETP.GT.AND P3, PT, |R178|, 8.50705917302346158658e+37, PT ;  /* 0x7e800000b200780b */ /* 0x000fe20003f64200 */
[----:B------:R-:W-:Y:S01]  /*5d70*/  VIADD R5, R5, UR9 ;  /* 0x0000000905057c36 */ /* 0x000fe20008000000 */
[----:B------:R-:W-:-:S03]  /*5d80*/  SHF.R.U32.HI R42, RZ, 0x2, R38 ;  /* 0x00000002ff2a7819 */ /* 0x000fc60000011626 */
[----:B------:R-:W-:Y:S01]  /*5d90*/  IMAD R40, R4, 0x40, R5 ;  /* 0x0000004004287824 */ /* 0x000fe200078e0205 */
[----:B-1----:R-:W-:-:S09]  /*5da0*/  UISETP.GE.AND UP0, UPT, UR4, 0x1, UPT ;  /* 0x000000010400788c */ /* 0x002fd2000bf06270 */
[----:B------:R-:W-:Y:S05]  /*5db0*/  BRA.U !UP0, `(.L_x_18) ;  /* 0x0000000108107547 */ /* 0x000fea000b800000 */
[----:B------:R-:W-:-:S06]  /*5dc0*/  USHF.L.U32 UR53, UR53, 0x1f, URZ ;  /* 0x0000001f35357899 */ /* 0x000fcc00080006ff */
[----:B------:R-:W-:-:S04]  /*5dd0*/  IMAD.U32 R4, RZ, RZ, UR53 ;  /* 0x00000035ff047e24 */ /* 0x000fc8000f8e00ff */
[----:B------:R-:W0:Y:S02]  /*5de0*/  SYNCS.PHASECHK.TRANS64.TRYWAIT P0, [UR12], R4 ;  /* 0x00000004ff0075a7 */ /* 0x000e24000800110c */
[----:B0-----:R-:W-:Y:S05]  /*5df0*/  @!P0 BRA `(.L_x_19) ;  /* 0x00000018002c8947 */ /* 0x001fea0003800000 */
.L_x_18:
[----:B------:R-:W-:Y:S01]  /*5e00*/  BAR.SYNC.DEFER_BLOCKING 0x0 ;  /* 0x0000000000007b1d */ /* 0x000fe20000010000 */
[----:B------:R-:W-:Y:S01]  /*5e10*/  FSEL R52, R39, R178, !P4 ;  /* 0x000000b227347208 */ /* 0x000fe20006000000 */
[----:B------:R-:W-:Y:S01]  /*5e20*/  IMAD.MOV.U32 R44, RZ, RZ, 0x3dc6b27f ;  /* 0x3dc6b27fff2c7424 */ /* 0x000fe200078e00ff */
[----:B------:R-:W-:Y:S01]  /*5e30*/  LEA R41, R3, R40, 0x4 ;  /* 0x0000002803297211 */ /* 0x000fe200078e20ff */
[----:B------:R-:W-:Y:S01]  /*5e40*/  IMAD.SHL.U32 R40, R38, 0x10, RZ ;  /* 0x0000001026287824 */ /* 0x000fe200078e00ff */
[----:B------:R-:W-:Y:S01]  /*5e50*/  FSETP.GEU.AND P0, PT, |R178|, 1.175494350822287508e-38, PT ;  /* 0x00800000b200780b */ /* 0x000fe20003f0e200 */
[----:B------:R-:W-:Y:S01]  /*5e60*/  VIADD R3, R52, 0xc0cafb0d ;  /* 0xc0cafb0d34037836 */ /* 0x000fe20000000000 */
[----:B------:R-:W-:Y:S01]  /*5e70*/  LOP3.LUT R39, R42, 0x38, RZ, 0xc0, !PT ;  /* 0x000000382a277812 */ /* 0x000fe200078ec0ff */
[----:B------:R-:W-:Y:S01]  /*5e80*/  @P3 FMUL R178, R178, 0.25 ;  /* 0x3e800000b2b23820 */ /* 0x000fe20000400000 */
[----:B------:R-:W-:Y:S01]  /*5e90*/  IMAD R42, R0, 0x8, R41 ;  /* 0x00000008002a7824 */ /* 0x000fe200078e0229 */
[----:B------:R-:W-:Y:S01]  /*5ea0*/  FSEL R0, RZ, -23, P4 ;  /* 0xc1b80000ff007808 */ /* 0x000fe20002000000 */
[----:B------:R-:W0:Y:S01]  /*5eb0*/  LDC R76, c[0x0][0x3e8] ;  /* 0x0000fa00ff4c7b82 */ /* 0x000e220000000800 */
[----:B------:R-:W-:Y:S01]  /*5ec0*/  LOP3.LUT R3, R3, 0xff800000, RZ, 0xc0, !PT ;  /* 0xff80000003037812 */ /* 0x000fe200078ec0ff */
[----:B------:R-:W1:Y:S01]  /*5ed0*/  LDCU.64 UR4, c[0x0][0x3e0] ;  /* 0x00007c00ff0477ac */ /* 0x000e620008000a00 */
[----:B------:R-:W-:-:S02]  /*5ee0*/  LOP3.LUT R38, R39, 0x1f, R38, 0xf8, !PT ;  /* 0x0000001f27267812 */ /* 0x000fc400078ef826 */
[----:B------:R-:W-:Y:S01]  /*5ef0*/  LOP3.LUT R40, R40, 0x30, RZ, 0xc0, !PT ;  /* 0x0000003028287812 */ /* 0x000fe200078ec0ff */
[----:B------:R-:W-:Y:S01]  /*5f00*/  IMAD.IADD R39, R52, 0x1, -R3 ;  /* 0x0000000134277824 */ /* 0x000fe200078e0a03 */
[----:B------:R-:W-:Y:S01]  /*5f10*/  I2FP.F32.S32 R3, R3 ;  /* 0x0000000300037245 */ /* 0x000fe20000201400 */
[----:B------:R-:W-:Y:S01]  /*5f20*/  @!P0 FMUL R178, R178, 16777216 ;  /* 0x4b800000b2b28820 */ /* 0x000fe20000400000 */
[----:B------:R-:W-:Y:S01]  /*5f30*/  SHF.L.U32 R41, R38, 0x3, RZ ;  /* 0x0000000326297819 */ /* 0x000fe200000006ff */
[----:B------:R-:W-:Y:S01]  /*5f40*/  FADD R39, R39, -1 ;  /* 0xbf80000027277421 */ /* 0x000fe20000000000 */
[----:B------:R-:W2:Y:S01]  /*5f50*/  LDC.64 R82, c[0x0][0x398] ;  /* 0x0000e600ff527b82 */ /* 0x000ea20000000a00 */
[----:B------:R-:W-:Y:S01]  /*5f60*/  FFMA.FTZ R0, R3, 1.1920928955078125e-07, R0 ;  /* 0x3400000003007823 */ /* 0x000fe20000010000 */
[----:B------:R-:W-:Y:S01]  /*5f70*/  LOP3.LUT R41, R41, 0xc0, RZ, 0xc0, !PT ;  /* 0x000000c029297812 */ /* 0x000fe200078ec0ff */
[----:B------:R-:W3:Y:S01]  /*5f80*/  MUFU.RCP R3, R178 ;  /* 0x000000b200037308 */ /* 0x000ee20000001000 */
[----:B------:R-:W-:-:S02]  /*5f90*/  LEA R84, R2, UR9, 0x4 ;  /* 0x0000000902547c11 */ /* 0x000fc4000f8e20ff */
[----:B------:R-:W-:Y:S01]  /*5fa0*/  IADD3 R88, PT, PT, R41, UR9, R40 ;  /* 0x0000000929587c10 */ /* 0x000fe2000fffe028 */
[C---:B------:R-:W-:Y:S01]  /*5fb0*/  FFMA.FTZ R40, R39.reuse, R44, -0.16845393180847167969 ;  /* 0xbe2c7f3027287423 */ /* 0x040fe2000001002c */
[----:B------:R-:W4:Y:S02]  /*5fc0*/  @!P2 SYNCS.CCTL.IV [UR9+0x10000] ;  /* 0x01000000ff00a9b1 */ /* 0x000f240008000009 */
[----:B----4-:R-:W-:Y:S01]  /*5fd0*/  BAR.SYNC.DEFER_BLOCKING 0x0 ;  /* 0x0000000000007b1d */ /* 0x010fe20000010000 */
[----:B-1----:R-:W-:Y:S01]  /*5fe0*/  UIMAD UR4, UR8, UR4, URZ ;  /* 0x00000004080472a4 */ /* 0x002fe2000f8e02ff */
[C---:B------:R-:W-:Y:S01]  /*5ff0*/  FFMA.FTZ R40, R39.reuse, R40, 0.1716887056827545166 ;  /* 0x3e2fcf2a27287423 */ /* 0x040fe20000010028 */
[----:B------:R-:W-:Y:S01]  /*6000*/  SHF.L.U32 R38, R38, 0x4, RZ ;  /* 0x0000000426267819 */ /* 0x000fe200000006ff */
[----:B0-----:R-:W-:Y:S01]  /*6010*/  IMAD R36, R36, R76, RZ ;  /* 0x0000004c24247224 */ /* 0x001fe200078e02ff */
[----:B------:R-:W-:Y:S01]  /*6020*/  USHF.L.U32 UR6, UR4, 0x1, URZ ;  /* 0x0000000104067899 */ /* 0x000fe200080006ff */
[C---:B------:R-:W-:Y:S01]  /*6030*/  FFMA.FTZ R40, R39.reuse, R40, -0.17900948226451873779 ;  /* 0xbe374e4327287423 */ /* 0x040fe20000010028 */
[----:B------:R-:W-:Y:S01]  /*6040*/  LOP3.LUT R38, R38, 0xf0, RZ, 0xc0, !PT ;  /* 0x000000f026267812 */ /* 0x000fe200078ec0ff */
[----:B------:R-:W-:Y:S01]  /*6050*/  LDTM.16dp32bit_t0_t15.x32 R4, tmem[UR11] ;  /* 0x0000000b000479ee */ /* 0x000fe20008a80000 */
[----:B------:R-:W0:Y:S01]  /*6060*/  LDTM.16dp32bit_t16_t31.x32 R4, tmem[UR11+0x20] ;  /* 0x0000200b000479ee */ /* 0x000e220008aa0000 */
[----:B------:R-:W-:-:S04]  /*6070*/  FFMA.FTZ R40, R39, R40, 0.20512372255325317383 ;  /* 0x3e520bf427287423 */ /* 0x000fc80000010028 */
[----:B------:R-:W-:-:S04]  /*6080*/  FFMA.FTZ R40, R39, R40, -0.24046532809734344482 ;  /* 0xbe763c8b27287423 */ /* 0x000fc80000010028 */
[----:B------:R-:W-:-:S04]  /*6090*/  FFMA.FTZ R40, R39, R40, 0.28857114911079406738 ;  /* 0x3e93bf9927287423 */ /* 0x000fc80000010028 */
[C---:B------:R-:W-:Y:S01]  /*60a0*/  FFMA.FTZ R40, R39.reuse, R40, -0.36067417263984680176 ;  /* 0xbeb8aa4927287423 */ /* 0x040fe20000010028 */
[----:B------:R-:W1:Y:S01]  /*60b0*/  @!P2 SYNCS.CCTL.IV [UR9+0x10008] ;  /* 0x01000800ff00a9b1 */ /* 0x000e620008000009 */
[----:B------:R-:W-:Y:S02]  /*60c0*/  FSETP.NEU.AND P2, PT, R52, RZ, PT ;  /* 0x000000ff3400720b */ /* 0x000fe40003f4d000 */
[----:B------:R-:W-:Y:S01]  /*60d0*/  FFMA.FTZ R40, R39, R40, 0.48089820146560668945 ;  /* 0x3ef6384a27287423 */ /* 0x000fe20000010028 */
[----:B------:R-:W-:-:S03]  /*60e0*/  NOP ;  /* 0x0000000000007918 */ /* 0x000fc60000000000 */
[----:B------:R-:W-:Y:S01]  /*60f0*/  FFMA.FTZ R40, R39, R40, -0.72134751081466674805 ;  /* 0xbf38aa3b27287423 */ /* 0x000fe20000010028 */
[----:B0-----:R-:W-:Y:S01]  /*6100*/  @P3 FMUL R4, R4, 0.25 ;  /* 0x3e80000004043820 */ /* 0x001fe20000400000 */
[----:B------:R-:W-:Y:S01]  /*6110*/  @P3 FMUL R8, R8, 0.25 ;  /* 0x3e80000008083820 */ /* 0x000fe20000400000 */
[----:B------:R-:W-:Y:S01]  /*6120*/  @P3 FMUL R20, R20, 0.25 ;  /* 0x3e80000014143820 */ /* 0x000fe20000400000 */
[----:B------:R-:W-:Y:S01]  /*6130*/  @P3 FMUL R24, R24, 0.25 ;  /* 0x3e80000018183820 */ /* 0x000fe20000400000 */
[----:B------:R-:W-:Y:S01]  /*6140*/  @P3 FMUL R13, R13, 0.25 ;  /* 0x3e8000000d0d3820 */ /* 0x000fe20000400000 */
[----:B------:R-:W-:Y:S01]  /*6150*/  @P3 FMUL R17, R17, 0.25 ;  /* 0x3e80000011113820 */ /* 0x000fe20000400000 */
[----:B------:R-:W-:Y:S01]  /*6160*/  @!P0 FMUL R4, R4, 16777216 ;  /* 0x4b80000004048820 */ /* 0x000fe20000400000 */
[----:B------:R-:W-:Y:S01]  /*6170*/  @!P0 FMUL R8, R8, 16777216 ;  /* 0x4b80000008088820 */ /* 0x000fe20000400000 */
[----:B------:R-:W-:Y:S01]  /*6180*/  @!P0 FMUL R20, R20, 16777216 ;  /* 0x4b80000014148820 */ /* 0x000fe20000400000 */
[----:B------:R-:W-:Y:S01]  /*6190*/  @!P0 FMUL R24, R24, 16777216 ;  /* 0x4b80000018188820 */ /* 0x000fe20000400000 */
[----:B------:R-:W-:Y:S01]  /*61a0*/  @P3 FMUL R9, R9, 0.25 ;  /* 0x3e80000009093820 */ /* 0x000fe20000400000 */
[----:B------:R-:W-:Y:S01]  /*61b0*/  @P3 FMUL R33, R33, 0.25 ;  /* 0x3e80000021213820 */ /* 0x000fe20000400000 */
[----:B------:R-:W-:Y:S01]  /*61c0*/  @!P0 FMUL R13, R13, 16777216 ;  /* 0x4b8000000d0d8820 */ /* 0x000fe20000400000 */
[----:B------:R-:W-:Y:S01]  /*61d0*/  @!P0 FMUL R17, R17, 16777216 ;  /* 0x4b80000011118820 */ /* 0x000fe20000400000 */
[----:B------:R-:W-:Y:S01]  /*61e0*/  @P3 FMUL R6, R6, 0.25 ;  /* 0x3e80000006063820 */ /* 0x000fe20000400000 */
[----:B------:R-:W-:Y:S01]  /*61f0*/  @P3 FMUL R10, R10, 0.25 ;  /* 0x3e8000000a0a3820 */ /* 0x000fe20000400000 */
[C---:B---3--:R-:W-:Y:S01]  /*6200*/  FMUL R4, R3.reuse, R4 ;  /* 0x0000000403047220 */ /* 0x048fe20000400000 */
[C---:B------:R-:W-:Y:S01]  /*6210*/  FMUL R41, R3.reuse, R8 ;  /* 0x0000000803297220 */ /* 0x040fe20000400000 */
[C---:B------:R-:W-:Y:S01]  /*6220*/  FMUL R20, R3.reuse, R20 ;  /* 0x0000001403147220 */ /* 0x040fe20000400000 */
[----:B------:R-:W-:Y:S01]  /*6230*/  FMUL R45, R3, R24 ;  /* 0x00000018032d7220 */ /* 0x000fe20000400000 */
[----:B------:R-:W-:Y:S01]  /*6240*/  @P3 FMUL R12, R12, 0.25 ;  /* 0x3e8000000c0c3820 */ /* 0x000fe20000400000 */
[----:B------:R-:W-:Y:S01]  /*6250*/  @P3 FMUL R16, R16, 0.25 ;  /* 0x3e80000010103820 */ /* 0x000fe20000400000 */
[----:B------:R-:W-:Y:S01]  /*6260*/  @!P0 FMUL R9, R9, 16777216 ;  /* 0x4b80000009098820 */ /* 0x000fe20000400000 */
[----:B------:R-:W-:Y:S01]  /*6270*/  @!P0 FMUL R33, R33, 16777216 ;  /* 0x4b80000021218820 */ /* 0x000fe20000400000 */
[C---:B------:R-:W-:Y:S01]  /*6280*/  FMUL R13, R3.reuse, R13 ;  /* 0x0000000d030d7220 */ /* 0x040fe20000400000 */
[----:B------:R-:W-:Y:S01]  /*6290*/  FMUL R8, R3, R17 ;  /* 0x0000001103087220 */ /* 0x000fe20000400000 */
[----:B------:R-:W-:Y:S01]  /*62a0*/  @!P0 FMUL R6, R6, 16777216 ;  /* 0x4b80000006068820 */ /* 0x000fe20000400000 */
[----:B------:R-:W-:Y:S01]  /*62b0*/  @!P0 FMUL R10, R10, 16777216 ;  /* 0x4b8000000a0a8820 */ /* 0x000fe20000400000 */
[----:B------:R-:W-:Y:S01]  /*62c0*/  @P3 FMUL R21, R21, 0.25 ;  /* 0x3e80000015153820 */ /* 0x000fe20000400000 */
[----:B------:R-:W-:Y:S01]  /*62d0*/  @P3 FMUL R25, R25, 0.25 ;  /* 0x3e80000019193820 */ /* 0x000fe20000400000 */
[----:B------:R-:W-:Y:S01]  /*62e0*/  @!P0 FMUL R12, R12, 16777216 ;  /* 0x4b8000000c0c8820 */ /* 0x000fe20000400000 */
[----:B------:R-:W-:Y:S01]  /*62f0*/  @!P0 FMUL R16, R16, 16777216 ;  /* 0x4b80000010108820 */ /* 0x000fe20000400000 */
[----:B------:R-:W-:Y:S01]  /*6300*/  F2FP.F16.F32.PACK_AB R48, R41, R4 ;  /* 0x000000042930723e */ /* 0x000fe200000000ff */
[----:B------:R-:W-:Y:S01]  /*6310*/  FMUL R4, R3, R9 ;  /* 0x0000000903047220 */ /* 0x000fe20000400000 */
[----:B------:R-:W-:Y:S01]  /*6320*/  F2FP.F16.F32.PACK_AB R50, R45, R20 ;  /* 0x000000142d32723e */ /* 0x000fe200000000ff */
[----:B------:R-:W-:Y:S01]  /*6330*/  FMUL R20, R3, R33 ;  /* 0x0000002103147220 */ /* 0x000fe20000400000 */
[----:B------:R-:W-:Y:S01]  /*6340*/  @P3 FMUL R11, R11, 0.25 ;  /* 0x3e8000000b0b3820 */ /* 0x000fe20000400000 */
[----:B------:R-:W-:Y:S01]  /*6350*/  @P3 FMUL R19, R19, 0.25 ;  /* 0x3e80000013133820 */ /* 0x000fe20000400000 */
[C---:B------:R-:W-:Y:S01]  /*6360*/  FMUL R6, R3.reuse, R6 ;  /* 0x0000000603067220 */ /* 0x040fe20000400000 */
[----:B------:R-:W-:Y:S01]  /*6370*/  FMUL R9, R3, R10 ;  /* 0x0000000a03097220 */ /* 0x000fe20000400000 */
[----:B------:R-:W-:Y:S01]  /*6380*/  F2FP.F16.F32.PACK_AB R33, R8, R13 ;  /* 0x0000000d0821723e */ /* 0x000fe200000000ff */
[----:B------:R-:W-:Y:S01]  /*6390*/  @P3 FMUL R14, R14, 0.25 ;  /* 0x3e8000000e0e3820 */ /* 0x000fe20000400000 */
[----:B------:R-:W-:Y:S01]  /*63a0*/  @P3 FMUL R18, R18, 0.25 ;  /* 0x3e80000012123820 */ /* 0x000fe20000400000 */
[----:B------:R-:W-:Y:S01]  /*63b0*/  @P3 FMUL R34, R34, 0.25 ;  /* 0x3e80000022223820 */ /* 0x000fe20000400000 */
[----:B------:R-:W-:Y:S01]  /*63c0*/  @!P0 FMUL R21, R21, 16777216 ;  /* 0x4b80000015158820 */ /* 0x000fe20000400000 */
[----:B------:R-:W-:Y:S01]  /*63d0*/  @!P0 FMUL R25, R25, 16777216 ;  /* 0x4b80000019198820 */ /* 0x000fe20000400000 */
[----:B------:R-:W-:-:S02]  /*63e0*/  IMAD R8, R76, 0x4, R36 ;  /* 0x000000044c087824 */ /* 0x000fc400078e0224 */
[C---:B------:R-:W-:Y:S01]  /*63f0*/  FMUL R12, R3.reuse, R12 ;  /* 0x0000000c030c7220 */ /* 0x040fe20000400000 */
[----:B------:R-:W-:Y:S01]  /*6400*/  FMUL R43, R3, R16 ;  /* 0x00000010032b7220 */ /* 0x000fe20000400000 */
[----:B------:R-:W-:Y:S01]  /*6410*/  @P3 FMUL R28, R28, 0.25 ;  /* 0x3e8000001c1c3820 */ /* 0x000fe20000400000 */
[----:B------:R-:W-:Y:S01]  /*6420*/  @P3 FMUL R32, R32, 0.25 ;  /* 0x3e80000020203820 */ /* 0x000fe20000400000 */
[----:B------:R-:W-:Y:S01]  /*6430*/  @!P0 FMUL R11, R11, 16777216 ;  /* 0x4b8000000b0b8820 */ /* 0x000fe20000400000 */
[----:B------:R-:W-:Y:S01]  /*6440*/  @!P0 FMUL R19, R19, 16777216 ;  /* 0x4b80000013138820 */ /* 0x000fe20000400000 */
[----:B------:R-:W-:Y:S01]  /*6450*/  @P3 FMUL R7, R7, 0.25 ;  /* 0x3e80000007073820 */ /* 0x000fe20000400000 */
[----:B------:R-:W-:Y:S01]  /*6460*/  @!P0 FMUL R14, R14, 16777216 ;  /* 0x4b8000000e0e8820 */ /* 0x000fe20000400000 */
[----:B------:R-:W-:Y:S01]  /*6470*/  @!P0 FMUL R18, R18, 16777216 ;  /* 0x4b80000012128820 */ /* 0x000fe20000400000 */
[----:B------:R-:W-:Y:S01]  /*6480*/  @!P0 FMUL R34, R34, 16777216 ;  /* 0x4b80000022228820 */ /* 0x000fe20000400000 */
[C---:B------:R-:W-:Y:S01]  /*6490*/  FMUL R21, R3.reuse, R21 ;  /* 0x0000001503157220 */ /* 0x040fe20000400000 */
[----:B------:R-:W-:Y:S01]  /*64a0*/  FMUL R10, R3, R25 ;  /* 0x00000019030a7220 */ /* 0x000fe20000400000 */
[----:B------:R-:W-:Y:S01]  /*64b0*/  F2FP.F16.F32.PACK_AB R44, R9, R6 ;  /* 0x00000006092c723e */ /* 0x000fe200000000ff */
[----:B------:R-:W-:Y:S01]  /*64c0*/  @P3 FMUL R5, R5, 0.25 ;  /* 0x3e80000005053820 */ /* 0x000fe20000400000 */
        /* <DEDUP_REMOVED lines=9> */
[----:B------:R-:W-:Y:S01]  /*6560*/  LEA R9, R76, R8, 0x2 ;  /* 0x000000084c097211 */ /* 0x000fe200078e10ff */
[----:B------:R-:W-:Y:S01]  /*6570*/  @!P0 FMUL R28, R28, 16777216 ;  /* 0x4b8000001c1c8820 */ /* 0x000fe20000400000 */
[----:B------:R-:W-:Y:S01]  /*6580*/  F2FP.F16.F32.PACK_AB R49, R43, R12 ;  /* 0x0000000c2b31723e */ /* 0x000fe200000000ff */
[----:B------:R-:W-:Y:S01]  /*6590*/  @!P0 FMUL R32, R32, 16777216 ;  /* 0x4b80000020208820 */ /* 0x000fe20000400000 */
[C---:B------:R-:W-:Y:S01]  /*65a0*/  FMUL R12, R3.reuse, R11 ;  /* 0x0000000b030c7220 */ /* 0x040fe20000400000 */
[----:B------:R-:W-:Y:S01]  /*65b0*/  FMUL R16, R3, R19 ;  /* 0x0000001303107220 */ /* 0x000fe20000400000 */
[----:B------:R-:W-:Y:S01]  /*65c0*/  @!P0 FMUL R7, R7, 16777216 ;  /* 0x4b80000007078820 */ /* 0x000fe20000400000 */
[C---:B------:R-:W-:Y:S01]  /*65d0*/  FMUL R14, R3.reuse, R14 ;  /* 0x0000000e030e7220 */ /* 0x040fe20000400000 */
[C---:B------:R-:W-:Y:S01]  /*65e0*/  FMUL R11, R3.reuse, R18 ;  /* 0x00000012030b7220 */ /* 0x040fe20000400000 */
[----:B------:R-:W-:Y:S01]  /*65f0*/  FMUL R19, R3, R34 ;  /* 0x0000002203137220 */ /* 0x000fe20000400000 */
[----:B------:R-:W-:Y:S01]  /*6600*/  @!P0 FMUL R5, R5, 16777216 ;  /* 0x4b80000005058820 */ /* 0x000fe20000400000 */
        /* <DEDUP_REMOVED lines=9> */
[----:B------:R-:W-:Y:S01]  /*66a0*/  F2FP.F16.F32.PACK_AB R34, R10, R21 ;  /* 0x000000150a22723e */ /* 0x000fe200000000ff */
[----:B------:R-:W-:Y:S01]  /*66b0*/  IMAD R10, R76, 0x4, R9 ;  /* 0x000000044c0a7824 */ /* 0x000fe200078e0209 */
[----:B------:R-:W-:Y:S01]  /*66c0*/  ISETP.GE.U32.AND P0, PT, R52, 0x7f800000, PT ;  /* 0x7f8000003400780c */ /* 0x000fe20003f06070 */
[C---:B------:R-:W-:Y:S01]  /*66d0*/  FMUL R28, R3.reuse, R28 ;  /* 0x0000001c031c7220 */ /* 0x040fe20000400000 */
[C---:B------:R-:W-:Y:S01]  /*66e0*/  FMUL R47, R3.reuse, R32 ;  /* 0x00000020032f7220 */ /* 0x040fe20000400000 */
[----:B------:R-:W-:Y:S01]  /*66f0*/  FMUL R7, R3, R7 ;  /* 0x0000000703077220 */ /* 0x000fe20000400000 */
[----:B------:R-:W-:Y:S01]  /*6700*/  F2FP.F16.F32.PACK_AB R45, R11, R14 ;  /* 0x0000000e0b2d723e */ /* 0x000fe200000000ff */
[----:B------:R-:W-:-:S02]  /*6710*/  IMAD R11, R76, 0x4, R10 ;  /* 0x000000044c0b7824 */ /* 0x000fc400078e020a */
[----:B------:R-:W-:Y:S01]  /*6720*/  FMUL R40, R39, R40 ;  /* 0x0000002827287220 */ /* 0x000fe20000400000 */
[----:B------:R-:W-:Y:S01]  /*6730*/  F2FP.F16.F32.PACK_AB R51, R47, R28 ;  /* 0x0000001c2f33723e */ /* 0x000fe200000000ff */
[----:B------:R-:W-:Y:S01]  /*6740*/  FMUL R5, R3, R5 ;  /* 0x0000000503057220 */ /* 0x000fe20000400000 */
[----:B------:R-:W-:Y:S01]  /*6750*/  F2FP.F16.F32.PACK_AB R28, R12, R7 ;  /* 0x000000070c1c723e */ /* 0x000fe200000000ff */
[C---:B------:R-:W-:Y:S02]  /*6760*/  IMAD R12, R76.reuse, 0x4, R11 ;  /* 0x000000044c0c7824 */ /* 0x040fe400078e020b */
[----:B------:R-:W-:Y:S01]  /*6770*/  FMUL R40, R39, R40 ;  /* 0x0000002827287220 */ /* 0x000fe20000400000 */
        /* <DEDUP_REMOVED lines=8> */
[----:B------:R-:W-:Y:S01]  /*6800*/  FMUL R24, R3, R35 ;  /* 0x0000002303187220 */ /* 0x000fe20000400000 */
[----:B------:R-:W-:-:S02]  /*6810*/  IMAD R13, R76, 0x4, R12 ;  /* 0x000000044c0d7824 */ /* 0x000fc400078e020c */
[----:B------:R-:W-:Y:S01]  /*6820*/  FFMA.FTZ R39, R39, 1.4426950216293334961, R40 ;  /* 0x3fb8aa3b27277823 */ /* 0x000fe20000010028 */
[----:B------:R-:W-:Y:S01]  /*6830*/  @P0 MOV R3, 0x7f800000 ;  /* 0x7f80000000030802 */ /* 0x000fe20000000f00 */
[----:B-1----:R-:W-:Y:S01]  /*6840*/  STS.128 [R42], R48 ;  /* 0x000000302a007388 */ /* 0x002fe20000000c00 */
[----:B------:R-:W-:Y:S02]  /*6850*/  IMAD R14, R76, 0x4, R13 ;  /* 0x000000044c0e7824 */ /* 0x000fe400078e020d */
[----:B------:R-:W-:Y:S01]  /*6860*/  FADD R0, R0, R39 ;  /* 0x0000002700007221 */ /* 0x000fe20000000000 */
[----:B------:R-:W-:Y:S01]  /*6870*/  F2FP.F16.F32.PACK_AB R35, R20, R29 ;  /* 0x0000001d1423723e */ /* 0x000fe200000000ff */
[----:B------:R-:W-:Y:S01]  /*6880*/  @P0 FFMA.FTZ R0, R52, R3, +INF ;  /* 0x7f80000034000423 */ /* 0x000fe20000010003 */
[----:B------:R-:W-:Y:S01]  /*6890*/  F2FP.F16.F32.PACK_AB R29, R16, R15 ;  /* 0x0000000f101d723e */ /* 0x000fe200000000ff */
[----:B------:R-:W-:Y:S01]  /*68a0*/  IMAD R15, R76, 0x4, R14 ;  /* 0x000000044c0f7824 */ /* 0x000fe200078e020e */
[----:B------:R-:W-:Y:S01]  /*68b0*/  F2FP.F16.F32.PACK_AB R32, R4, R5 ;  /* 0x000000050420723e */ /* 0x000fe200000000ff */
[----:B------:R-:W-:Y:S01]  /*68c0*/  IMAD R4, R37, UR5, RZ ;  /* 0x0000000525047c24 */ /* 0x000fe2000f8e02ff */
[----:B------:R-:W-:Y:S01]  /*68d0*/  FSEL R3, R0, -INF , P2 ;  /* 0xff80000000037808 */ /* 0x000fe20001000000 */
[----:B------:R-:W-:Y:S01]  /*68e0*/  IMAD R0, R76, 0x4, R15 ;  /* 0x000000044c007824 */ /* 0x000fe200078e020f */
[----:B------:R-:W-:Y:S01]  /*68f0*/  UIMAD.WIDE UR4, UR4, 0x2, URZ ;  /* 0x00000002040478a5 */ /* 0x000fe2000f8e02ff */
[----:B------:R-:W-:Y:S01]  /*6900*/  F2FP.F16.F32.PACK_AB R46, R17, R22 ;  /* 0x00000016112e723e */ /* 0x000fe200000000ff */
[----:B------:R-:W-:Y:S01]  /*6910*/  STS.128 [R42+0x400], R32 ;  /* 0x000400202a007388 */ /* 0x000fe20000000c00 */
[----:B------:R-:W-:Y:S01]  /*6920*/  SHF.L.U32 R5, R4, 0x1, RZ ;  /* 0x0000000104057819 */ /* 0x000fe200000006ff */
[----:B------:R-:W-:Y:S01]  /*6930*/  IMAD R39, R76, 0x4, R0 ;  /* 0x000000044c277824 */ /* 0x000fe200078e0200 */
[----:B------:R-:W-:Y:S01]  /*6940*/  F2FP.F16.F32.PACK_AB R47, R19, R30 ;  /* 0x0000001e132f723e */ /* 0x000fe200000000ff */
[----:B------:R-:W-:Y:S01]  /*6950*/  IMAD.HI R4, R4, 0x2, RZ ;  /* 0x0000000204047827 */ /* 0x000fe200078e02ff */
[----:B--2---:R-:W-:-:S03]  /*6960*/  IADD3 R82, P0, P2, R5, UR6, R82 ;  /* 0x0000000605527c10 */ /* 0x004fc6000fa1e052 */
[----:B------:R-:W-:Y:S01]  /*6970*/  FFMA R3, R3, 0.69314718246459960938, R164 ;  /* 0x3f31721803037823 */ /* 0x000fe200000000a4 */
[----:B------:R-:W-:Y:S01]  /*6980*/  F2FP.F16.F32.PACK_AB R30, R18, R23 ;  /* 0x00000017121e723e */ /* 0x000fe200000000ff */
[----:B------:R-:W-:Y:S01]  /*6990*/  IMAD R43, R76, 0x4, R39 ;  /* 0x000000044c2b7824 */ /* 0x000fe200078e0227 */
[----:B------:R0:W-:Y:S01]  /*69a0*/  STS.128 [R42+0x800], R44 ;  /* 0x0008002c2a007388 */ /* 0x0001e20000000c00 */
[----:B------:R-:W-:Y:S01]  /*69b0*/  IADD3.X R86, PT, PT, R4, UR5, R83, P0, P2 ;  /* 0x0000000504567c10 */ /* 0x000fe200087e4453 */
[----:B------:R-:W1:Y:S01]  /*69c0*/  LDCU UR4, c[0x0][0x3ec] ;  /* 0x00007d80ff0477ac */ /* 0x000e620008000800 */
[----:B------:R-:W-:Y:S02]  /*69d0*/  LEA R16, P0, R36, R82, 0x1 ;  /* 0x0000005224107211 */ /* 0x000fe400078008ff */
[----:B------:R-:W-:Y:S02]  /*69e0*/  F2FP.F16.F32.PACK_AB R31, R24, R31 ;  /* 0x0000001f181f723e */ /* 0x000fe400000000ff */
[----:B------:R-:W-:-:S02]  /*69f0*/  LEA.HI.X.SX32 R17, R36, R86, 0x1, P0 ;  /* 0x0000005624117211 */ /* 0x000fc400000f0eff */
[CC--:B------:R-:W-:Y:S01]  /*6a00*/  LEA R20, P3, R9.reuse, R82.reuse, 0x1 ;  /* 0x0000005209147211 */ /* 0x0c0fe200078608ff */
[----:B------:R2:W-:Y:S01]  /*6a10*/  STS.128 [R42+0xc00], R28 ;  /* 0x000c001c2a007388 */ /* 0x0005e20000000c00 */
[----:B------:R-:W-:Y:S01]  /*6a20*/  BAR.SYNC.DEFER_BLOCKING 0x0 ;  /* 0x0000000000007b1d */ /* 0x000fe20000010000 */
[----:B------:R-:W-:Y:S02]  /*6a30*/  LEA R22, P0, R10, R82, 0x1 ;  /* 0x000000520a167211 */ /* 0x000fe400078008ff */
[----:B0-----:R-:W-:Y:S02]  /*6a40*/  LEA R45, R76, R43, 0x2 ;  /* 0x0000002b4c2d7211 */ /* 0x001fe400078e10ff */
[-C--:B------:R-:W-:Y:S01]  /*6a50*/  LEA.HI.X.SX32 R21, R9, R86.reuse, 0x1, P3 ;  /* 0x0000005609157211 */ /* 0x080fe200018f0eff */
[----:B-1----:R-:W-:Y:S01]  /*6a60*/  UIMAD UR4, UR8, UR4, URZ ;  /* 0x00000004080472a4 */ /* 0x002fe2000f8e02ff */
[----:B------:R-:W-:Y:S01]  /*6a70*/  LEA.HI.X.SX32 R23, R10, R86, 0x1, P0 ;  /* 0x000000560a177211 */ /* 0x000fe200000f0eff */
[----:B------:R-:W-:Y:S01]  /*6a80*/  IMAD R36, R76, 0x4, R45 ;  /* 0x000000044c247824 */ /* 0x000fe200078e022d */
[-C--:B------:R-:W-:Y:S01]  /*6a90*/  LEA R24, P0, R11, R82.reuse, 0x1 ;  /* 0x000000520b187211 */ /* 0x080fe200078008ff */
[----:B------:R-:W-:Y:S01]  /*6aa0*/  USHF.L.U32 UR6, UR4, 0x2, URZ ;  /* 0x0000000204067899 */ /* 0x000fe200080006ff */
[-C--:B------:R-:W-:Y:S01]  /*6ab0*/  LEA R18, P2, R8, R82.reuse, 0x1 ;  /* 0x0000005208127211 */ /* 0x080fe200078408ff */
[C---:B------:R-:W-:Y:S01]  /*6ac0*/  IMAD R49, R76.reuse, 0x4, R36 ;  /* 0x000000044c317824 */ /* 0x040fe200078e0224 */
[----:B--2---:R-:W-:Y:S01]  /*6ad0*/  LEA R28, P3, R13, R82, 0x1 ;  /* 0x000000520d1c7211 */ /* 0x004fe200078608ff */
[----:B------:R-:W-:Y:S01]  /*6ae0*/  UIMAD.WIDE UR4, UR4, 0x4, URZ ;  /* 0x00000004040478a5 */ /* 0x000fe2000f8e02ff */
[-C--:B------:R-:W-:Y:S01]  /*6af0*/  LEA.HI.X.SX32 R25, R11, R86.reuse, 0x1, P0 ;  /* 0x000000560b197211 */ /* 0x080fe200000f0eff */
[----:B------:R-:W-:Y:S01]  /*6b00*/  IMAD R51, R76, 0x4, R49 ;  /* 0x000000044c337824 */ /* 0x000fe200078e0231 */
[----:B------:R-:W-:-:S02]  /*6b10*/  LEA.HI.X.SX32 R29, R13, R86, 0x1, P3 ;  /* 0x000000560d1d7211 */ /* 0x000fc400018f0eff */
[-C--:B------:R-:W-:Y:S02]  /*6b20*/  LEA R34, P3, R0, R82.reuse, 0x1 ;  /* 0x0000005200227211 */ /* 0x080fe400078608ff */
[----:B------:R-:W-:Y:S02]  /*6b30*/  LEA R53, R76, R51, 0x2 ;  /* 0x000000334c357211 */ /* 0x000fe400078e10ff */
[----:B------:R-:W-:Y:S01]  /*6b40*/  LEA R30, P0, R14, R82, 0x1 ;  /* 0x000000520e1e7211 */ /* 0x000fe200078008ff */
[----:B------:R-:W0:Y:S01]  /*6b50*/  LDS.128 R4, [R84] ;  /* 0x0000000054047984 */ /* 0x000e220000000c00 */
[-C--:B------:R-:W-:Y:S01]  /*6b60*/  LEA.HI.X.SX32 R35, R0, R86.reuse, 0x1, P3 ;  /* 0x0000005600237211 */ /* 0x080fe200018f0eff */
[----:B------:R-:W-:Y:S01]  /*6b70*/  IMAD R55, R76, 0x4, R53 ;  /* 0x000000044c377824 */ /* 0x000fe200078e0235 */
[----:B------:R-:W-:Y:S02]  /*6b80*/  LEA.HI.X.SX32 R31, R14, R86, 0x1, P0 ;  /* 0x000000560e1f7211 */ /* 0x000fe400000f0eff */
[----:B------:R-:W-:Y:S01]  /*6b90*/  LEA R40, P0, R39, R82, 0x1 ;  /* 0x0000005227287211 */ /* 0x000fe200078008ff */
[----:B------:R-:W-:Y:S01]  /*6ba0*/  IMAD R0, R76, 0x4, R55 ;  /* 0x000000044c007824 */ /* 0x000fe200078e0237 */
[----:B------:R-:W-:-:S02]  /*6bb0*/  LEA.HI.X.SX32 R19, R8, R86, 0x1, P2 ;  /* 0x0000005608137211 */ /* 0x000fc400010f0eff */
[----:B------:R-:W-:Y:S01]  /*6bc0*/  LEA.HI.X.SX32 R41, R39, R86, 0x1, P0 ;  /* 0x0000005627297211 */ /* 0x000fe200000f0eff */
[----:B------:R-:W-:Y:S01]  /*6bd0*/  IMAD R59, R76, 0x4, R0 ;  /* 0x000000044c3b7824 */ /* 0x000fe200078e0200 */
[-C--:B------:R-:W-:Y:S01]  /*6be0*/  LEA R26, P2, R12, R82.reuse, 0x1 ;  /* 0x000000520c1a7211 */ /* 0x080fe200078408ff */
[----:B------:R-:W1:Y:S01]  /*6bf0*/  LDS.128 R8, [R84+0x1000] ;  /* 0x0010000054087984 */ /* 0x000e620000000c00 */
[----:B------:R-:W-:Y:S02]  /*6c00*/  LEA R46, P0, R36, R82, 0x1 ;  /* 0x00000052242e7211 */ /* 0x000fe400078008ff */
[----:B------:R-:W-:Y:S02]  /*6c10*/  LEA R39, R76, R59, 0x2 ;  /* 0x0000003b4c277211 */ /* 0x000fe400078e10ff */
[----:B------:R-:W-:Y:S02]  /*6c20*/  LEA.HI.X.SX32 R27, R12, R86, 0x1, P2 ;  /* 0x000000560c1b7211 */ /* 0x000fe400010f0eff */
[----:B------:R-:W-:Y:S01]  /*6c30*/  LEA R32, P2, R15, R82, 0x1 ;  /* 0x000000520f207211 */ /* 0x000fe200078408ff */
[----:B------:R-:W-:Y:S01]  /*6c40*/  IMAD R63, R76, 0x4, R39 ;  /* 0x000000044c3f7824 */ /* 0x000fe200078e0227 */
[----:B------:R-:W-:-:S02]  /*6c50*/  LEA.HI.X.SX32 R47, R36, R86, 0x1, P0 ;  /* 0x00000056242f7211 */ /* 0x000fc400000f0eff */
[----:B------:R-:W-:Y:S01]  /*6c60*/  LEA.HI.X.SX32 R33, R15, R86, 0x1, P2 ;  /* 0x000000560f217211 */ /* 0x000fe200010f0eff */
[C---:B------:R-:W-:Y:S01]  /*6c70*/  IMAD R36, R76.reuse, 0x4, R63 ;  /* 0x000000044c247824 */ /* 0x040fe200078e023f */
[-C--:B------:R-:W-:Y:S01]  /*6c80*/  LEA R42, P2, R43, R82.reuse, 0x1 ;  /* 0x000000522b2a7211 */ /* 0x080fe200078408ff */
[----:B------:R-:W2:Y:S01]  /*6c90*/  LDS.128 R12, [R84+0x2000] ;  /* 0x00200000540c7984 */ /* 0x000ea20000000c00 */
[----:B------:R-:W-:Y:S01]  /*6ca0*/  LEA R44, P3, R45, R82, 0x1 ;  /* 0x000000522d2c7211 */ /* 0x000fe200078608ff */
[----:B------:R-:W-:Y:S01]  /*6cb0*/  IMAD R67, R76, 0x4, R36 ;  /* 0x000000044c437824 */ /* 0x000fe200078e0224 */
[----:B------:R-:W-:Y:S02]  /*6cc0*/  LEA.HI.X.SX32 R43, R43, R86, 0x1, P2 ;  /* 0x000000562b2b7211 */ /* 0x000fe400010f0eff */
[----:B------:R-:W-:Y:S02]  /*6cd0*/  LEA R50, P2, R51, R82, 0x1 ;  /* 0x0000005233327211 */ /* 0x000fe400078408ff */
[----:B------:R-:W-:-:S02]  /*6ce0*/  LEA.HI.X.SX32 R45, R45, R86, 0x1, P3 ;  /* 0x000000562d2d7211 */ /* 0x000fc400018f0eff */
[----:B------:R-:W-:Y:S02]  /*6cf0*/  LEA R56, P3, R0, R82, 0x1 ;  /* 0x0000005200387211 */ /* 0x000fe400078608ff */
[----:B------:R-:W-:Y:S02]  /*6d00*/  LEA R69, R76, R67, 0x2 ;  /* 0x000000434c457211 */ /* 0x000fe400078e10ff */
[----:B------:R-:W-:Y:S01]  /*6d10*/  LEA.HI.X.SX32 R51, R51, R86, 0x1, P2 ;  /* 0x0000005633337211 */ /* 0x000fe200010f0eff */
[----:B0-----:R0:W-:Y:S01]  /*6d20*/  STG.E.U16 desc[UR16][R16.64], R4 ;  /* 0x0000000410007986 */ /* 0x0011e2000c101510 */
[-C--:B------:R-:W-:Y:S02]  /*6d30*/  LEA R48, P0, R49, R82.reuse, 0x1 ;  /* 0x0000005231307211 */ /* 0x080fe400078008ff */
[----:B------:R-:W-:Y:S02]  /*6d40*/  LEA R54, P2, R55, R82, 0x1 ;  /* 0x0000005237367211 */ /* 0x000fe400078408ff */
[-C--:B------:R-:W-:Y:S01]  /*6d50*/  LEA.HI.X.SX32 R57, R0, R86.reuse, 0x1, P3 ;  /* 0x0000005600397211 */ /* 0x080fe200018f0eff */
[----:B------:R-:W-:Y:S01]  /*6d60*/  IMAD R0, R76, 0x4, R69 ;  /* 0x000000044c007824 */ /* 0x000fe200078e0245 */
[----:B------:R-:W-:-:S02]  /*6d70*/  LEA.HI.X.SX32 R49, R49, R86, 0x1, P0 ;  /* 0x0000005631317211 */ /* 0x000fc400000f0eff */
[----:B------:R-:W-:Y:S01]  /*6d80*/  LEA.HI.X.SX32 R55, R55, R86, 0x1, P2 ;  /* 0x0000005637377211 */ /* 0x000fe200010f0eff */
[C---:B------:R-:W-:Y:S01]  /*6d90*/  IMAD R73, R76.reuse, 0x4, R0 ;  /* 0x000000044c497824 */ /* 0x040fe200078e0200 */
[-C--:B------:R-:W-:Y:S02]  /*6da0*/  LEA R52, P0, R53, R82.reuse, 0x1 ;  /* 0x0000005235347211 */ /* 0x080fe400078008ff */
[----:B------:R-:W-:Y:S02]  /*6db0*/  LEA R60, P2, R39, R82, 0x1 ;  /* 0x00000052273c7211 */ /* 0x000fe400078408ff */
[-C--:B------:R-:W-:Y:S02]  /*6dc0*/  LEA.HI.X.SX32 R53, R53, R86.reuse, 0x1, P0 ;  /* 0x0000005635357211 */ /* 0x080fe400000f0eff */
[----:B------:R-:W-:Y:S01]  /*6dd0*/  LEA.HI.X.SX32 R61, R39, R86, 0x1, P2 ;  /* 0x00000056273d7211 */ /* 0x000fe200010f0eff */
[----:B------:R-:W-:Y:S01]  /*6de0*/  IMAD R39, R76, 0x4, R73 ;  /* 0x000000044c277824 */ /* 0x000fe200078e0249 */
[----:B------:R-:W-:-:S02]  /*6df0*/  LEA R58, P0, R59, R82, 0x1 ;  /* 0x000000523b3a7211 */ /* 0x000fc400078008ff */
[----:B------:R-:W-:Y:S02]  /*6e00*/  LEA R62, P3, R63, R82, 0x1 ;  /* 0x000000523f3e7211 */ /* 0x000fe400078608ff */
[----:B------:R-:W-:Y:S02]  /*6e10*/  LEA.HI.X.SX32 R59, R59, R86, 0x1, P0 ;  /* 0x000000563b3b7211 */ /* 0x000fe400000f0eff */
[----:B------:R-:W-:Y:S02]  /*6e20*/  LEA R64, P0, R36, R82, 0x1 ;  /* 0x0000005224407211 */ /* 0x000fe400078008ff */
[----:B------:R-:W-:Y:S02]  /*6e30*/  LEA R77, R76, R39, 0x2 ;  /* 0x000000274c4d7211 */ /* 0x000fe400078e10ff */
[-C--:B------:R-:W-:Y:S02]  /*6e40*/  LEA.HI.X.SX32 R65, R36, R86.reuse, 0x1, P0 ;  /* 0x0000005624417211 */ /* 0x080fe400000f0eff */
[----:B------:R-:W-:Y:S01]  /*6e50*/  LEA.HI.X.SX32 R63, R63, R86, 0x1, P3 ;  /* 0x000000563f3f7211 */ /* 0x000fe200018f0eff */
[----:B------:R-:W-:Y:S01]  /*6e60*/  IMAD R36, R76, 0x4, R77 ;  /* 0x000000044c247824 */ /* 0x000fe200078e024d */
[----:B------:R-:W-:-:S02]  /*6e70*/  LEA R66, P2, R67, R82, 0x1 ;  /* 0x0000005243427211 */ /* 0x000fc400078408ff */
[-C--:B------:R-:W-:Y:S01]  /*6e80*/  LEA R68, P3, R69, R82.reuse, 0x1 ;  /* 0x0000005245447211 */ /* 0x080fe200078608ff */
[----:B------:R-:W-:Y:S01]  /*6e90*/  IMAD R81, R76, 0x4, R36 ;  /* 0x000000044c517824 */ /* 0x000fe200078e0224 */
[----:B------:R-:W-:Y:S02]  /*6ea0*/  LEA R70, P0, R0, R82, 0x1 ;  /* 0x0000005200467211 */ /* 0x000fe400078008ff */
[-C--:B------:R-:W-:Y:S02]  /*6eb0*/  LEA.HI.X.SX32 R67, R67, R86.reuse, 0x1, P2 ;  /* 0x0000005643437211 */ /* 0x080fe400010f0eff */
[----:B------:R-:W-:Y:S02]  /*6ec0*/  LEA.HI.X.SX32 R69, R69, R86, 0x1, P3 ;  /* 0x0000005645457211 */ /* 0x000fe400018f0eff */
[-C--:B------:R-:W-:Y:S02]  /*6ed0*/  LEA R72, P2, R73, R82.reuse, 0x1 ;  /* 0x0000005249487211 */ /* 0x080fe400078408ff */
[----:B------:R-:W-:-:S02]  /*6ee0*/  LEA R74, P3, R39, R82, 0x1 ;  /* 0x00000052274a7211 */ /* 0x000fc400078608ff */
[-C--:B------:R-:W-:Y:S01]  /*6ef0*/  LEA.HI.X.SX32 R71, R0, R86.reuse, 0x1, P0 ;  /* 0x0000005600477211 */ /* 0x080fe200000f0eff */
[----:B------:R-:W-:Y:S01]  /*6f00*/  IMAD R0, R76, 0x4, R81 ;  /* 0x000000044c007824 */ /* 0x000fe200078e0251 */
[-C--:B------:R-:W-:Y:S02]  /*6f10*/  LEA.HI.X.SX32 R73, R73, R86.reuse, 0x1, P2 ;  /* 0x0000005649497211 */ /* 0x080fe400010f0eff */
[----:B------:R-:W-:Y:S02]  /*6f20*/  LEA.HI.X.SX32 R75, R39, R86, 0x1, P3 ;  /* 0x00000056274b7211 */ /* 0x000fe400018f0eff */
[-C--:B------:R-:W-:Y:S02]  /*6f30*/  LEA R76, P0, R77, R82.reuse, 0x1 ;  /* 0x000000524d4c7211 */ /* 0x080fe400078008ff */
[-C--:B------:R-:W-:Y:S02]  /*6f40*/  LEA R78, P2, R36, R82.reuse, 0x1 ;  /* 0x00000052244e7211 */ /* 0x080fe400078408ff */
[----:B------:R-:W-:-:S02]  /*6f50*/  LEA R80, P3, R81, R82, 0x1 ;  /* 0x0000005251507211 */ /* 0x000fc400078608ff */
[----:B------:R-:W-:Y:S02]  /*6f60*/  LEA R82, P4, R0, R82, 0x1 ;  /* 0x0000005200527211 */ /* 0x000fe400078808ff */
[-C--:B------:R-:W-:Y:S02]  /*6f70*/  LEA.HI.X.SX32 R77, R77, R86.reuse, 0x1, P0 ;  /* 0x000000564d4d7211 */ /* 0x080fe400000f0eff */
[-C--:B------:R-:W-:Y:S02]  /*6f80*/  LEA.HI.X.SX32 R79, R36, R86.reuse, 0x1, P2 ;  /* 0x00000056244f7211 */ /* 0x080fe400010f0eff */
[-C--:B------:R-:W-:Y:S02]  /*6f90*/  LEA.HI.X.SX32 R81, R81, R86.reuse, 0x1, P3 ;  /* 0x0000005651517211 */ /* 0x080fe400018f0eff */
[----:B------:R-:W-:Y:S02]  /*6fa0*/  LEA.HI.X.SX32 R83, R0, R86, 0x1, P4 ;  /* 0x0000005600537211 */ /* 0x000fe400020f0eff */
[----:B------:R-:W3:Y:S01]  /*6fb0*/  LDS.128 R84, [R84+0x3000] ;  /* 0x0030000054547984 */ /* 0x000ee20000000c00 */
[----:B------:R-:W-:-:S02]  /*6fc0*/  PRMT R89, R4, 0x7632, R89 ;  /* 0x0000763204597816 */ /* 0x000fc40000000059 */
[----:B------:R-:W-:Y:S02]  /*6fd0*/  PRMT R0, R5, 0x7632, R0 ;  /* 0x0000763205007816 */ /* 0x000fe40000000000 */
[----:B0-----:R-:W-:Y:S01]  /*6fe0*/  PRMT R17, R6, 0x7632, R17 ;  /* 0x0000763206117816 */ /* 0x001fe20000000011 */
[----:B------:R0:W-:Y:S01]  /*6ff0*/  STG.E.U16 desc[UR16][R18.64], R89 ;  /* 0x0000005912007986 */ /* 0x0001e2000c101510 */
[----:B-1----:R-:W-:Y:S02]  /*7000*/  PRMT R4, R8, 0x7632, R4 ;  /* 0x0000763208047816 */ /* 0x002fe40000000004 */
[----:B------:R-:W-:Y:S01]  /*7010*/  ISETP.GE.U32.AND P0, PT, R2, 0x40, PT ;  /* 0x000000400200780c */ /* 0x000fe20003f06070 */
[----:B------:R1:W-:Y:S04]  /*7020*/  STG.E.U16 desc[UR16][R20.64], R5 ;  /* 0x0000000514007986 */ /* 0x0003e8000c101510 */
[----:B------:R4:W-:Y:S01]  /*7030*/  STG.E.U16 desc[UR16][R22.64], R0 ;  /* 0x0000000016007986 */ /* 0x0009e2000c101510 */
[----:B0-----:R-:W-:-:S03]  /*7040*/  PRMT R19, R7, 0x7632, R19 ;  /* 0x0000763207137816 */ /* 0x001fc60000000013 */
[----:B------:R0:W-:Y:S01]  /*7050*/  STG.E.U16 desc[UR16][R24.64], R6 ;  /* 0x0000000618007986 */ /* 0x0001e2000c101510 */
[----:B-1----:R-:W-:-:S03]  /*7060*/  PRMT R21, R9, 0x7632, R21 ;  /* 0x0000763209157816 */ /* 0x002fc60000000015 */
[----:B------:R2:W-:Y:S01]  /*7070*/  STG.E.U16 desc[UR16][R26.64], R17 ;  /* 0x000000111a007986 */ /* 0x0005e2000c101510 */
[----:B------:R-:W-:Y:S01]  /*7080*/  IMAD.SHL.U32 R5, R37, 0x4, RZ ;  /* 0x0000000425057824 */ /* 0x000fe200078e00ff */
[----:B----4-:R-:W-:Y:S02]  /*7090*/  PRMT R23, R10, 0x7632, R23 ;  /* 0x000076320a177816 */ /* 0x010fe40000000017 */
[----:B------:R1:W-:Y:S04]  /*70a0*/  STG.E.U16 desc[UR16][R28.64], R7 ;  /* 0x000000071c007986 */ /* 0x0003e8000c101510 */
[----:B------:R4:W-:Y:S01]  /*70b0*/  STG.E.U16 desc[UR16][R30.64], R19 ;  /* 0x000000131e007986 */ /* 0x0009e2000c101510 */
[----:B0-----:R-:W-:-:S03]  /*70c0*/  PRMT R25, R11, 0x7632, R25 ;  /* 0x000076320b197816 */ /* 0x001fc60000000019 */
[----:B------:R0:W-:Y:S01]  /*70d0*/  STG.E.U16 desc[UR16][R32.64], R8 ;  /* 0x0000000820007986 */ /* 0x0001e2000c101510 */
[----:B--2---:R-:W-:-:S03]  /*70e0*/  PRMT R27, R12, 0x7632, R27 ;  /* 0x000076320c1b7816 */ /* 0x004fc6000000001b */
[----:B------:R2:W-:Y:S01]  /*70f0*/  STG.E.U16 desc[UR16][R34.64], R4 ;  /* 0x0000000422007986 */ /* 0x0005e2000c101510 */
[----:B-1----:R-:W-:Y:S02]  /*7100*/  PRMT R29, R13, 0x7632, R29 ;  /* 0x000076320d1d7816 */ /* 0x002fe4000000001d */
[----:B---3--:R-:W-:Y:S01]  /*7110*/  PRMT R0, R85, 0x7632, R0 ;  /* 0x0000763255007816 */ /* 0x008fe20000000000 */
[----:B------:R1:W-:Y:S01]  /*7120*/  STG.E.U16 desc[UR16][R40.64], R9 ;  /* 0x0000000928007986 */ /* 0x0003e2000c101510 */
[----:B----4-:R-:W-:Y:S02]  /*7130*/  PRMT R31, R14, 0x7632, R31 ;  /* 0x000076320e1f7816 */ /* 0x010fe4000000001f */
[----:B------:R-:W-:Y:S01]  /*7140*/  PRMT R39, R86, 0x7632, R39 ;  /* 0x0000763256277816 */ /* 0x000fe20000000027 */
[----:B------:R-:W-:Y:S01]  /*7150*/  STG.E.U16 desc[UR16][R42.64], R21 ;  /* 0x000000152a007986 */ /* 0x000fe2000c101510 */
[----:B0-----:R-:W-:-:S03]  /*7160*/  PRMT R33, R15, 0x7632, R33 ;  /* 0x000076320f217816 */ /* 0x001fc60000000021 */
[----:B------:R-:W-:Y:S01]  /*7170*/  STG.E.U16 desc[UR16][R44.64], R10 ;  /* 0x0000000a2c007986 */ /* 0x000fe2000c101510 */
[----:B--2---:R-:W-:-:S03]  /*7180*/  PRMT R35, R84, 0x7632, R35 ;  /* 0x0000763254237816 */ /* 0x004fc60000000023 */
[----:B------:R-:W-:Y:S01]  /*7190*/  STG.E.U16 desc[UR16][R46.64], R23 ;  /* 0x000000172e007986 */ /* 0x000fe2000c101510 */
[----:B-1----:R-:W-:Y:S01]  /*71a0*/  PRMT R41, R87, 0x7632, R41 ;  /* 0x0000763257297816 */ /* 0x002fe20000000029 */
[----:B------:R-:W0:Y:S02]  /*71b0*/  LDC.64 R8, c[0x0][0x3a0] ;  /* 0x0000e800ff087b82 */ /* 0x000e240000000a00 */
[----:B------:R-:W-:Y:S04]  /*71c0*/  STG.E.U16 desc[UR16][R48.64], R11 ;  /* 0x0000000b30007986 */ /* 0x000fe8000c101510 */
[----:B------:R-:W-:Y:S04]  /*71d0*/  STG.E.U16 desc[UR16][R50.64], R25 ;  /* 0x0000001932007986 */ /* 0x000fe8000c101510 */
[----:B------:R-:W-:Y:S04]  /*71e0*/  STG.E.U16 desc[UR16][R52.64], R12 ;  /* 0x0000000c34007986 */ /* 0x000fe8000c101510 */
[----:B------:R-:W-:Y:S04]  /*71f0*/  STG.E.U16 desc[UR16][R54.64], R27 ;  /* 0x0000001b36007986 */ /* 0x000fe8000c101510 */
[----:B------:R-:W-:Y:S04]  /*7200*/  STG.E.U16 desc[UR16][R56.64], R13 ;  /* 0x0000000d38007986 */ /* 0x000fe8000c101510 */
[----:B------:R-:W-:Y:S01]  /*7210*/  STG.E.U16 desc[UR16][R58.64], R29 ;  /* 0x0000001d3a007986 */ /* 0x000fe2000c101510 */
[----:B0-----:R-:W-:-:S03]  /*7220*/  IADD3 R2, P2, P3, R5, UR6, R8 ;  /* 0x0000000605027c10 */ /* 0x001fc6000fb5e008 */
[----:B------:R-:W-:Y:S04]  /*7230*/  STG.E.U16 desc[UR16][R60.64], R14 ;  /* 0x0000000e3c007986 */ /* 0x000fe8000c101510 */
[----:B------:R-:W-:Y:S04]  /*7240*/  STG.E.U16 desc[UR16][R62.64], R31 ;  /* 0x0000001f3e007986 */ /* 0x000fe8000c101510 */
[----:B------:R-:W-:Y:S04]  /*7250*/  STG.E.U16 desc[UR16][R64.64], R15 ;  /* 0x0000000f40007986 */ /* 0x000fe8000c101510 */
[----:B------:R-:W-:Y:S04]  /*7260*/  STG.E.U16 desc[UR16][R66.64], R33 ;  /* 0x0000002142007986 */ /* 0x000fe8000c101510 */
[----:B------:R-:W-:Y:S04]  /*7270*/  STG.E.U16 desc[UR16][R68.64], R84 ;  /* 0x0000005444007986 */ /* 0x000fe8000c101510 */
[----:B------:R-:W-:Y:S04]  /*7280*/  STG.E.U16 desc[UR16][R70.64], R35 ;  /* 0x0000002346007986 */ /* 0x000fe8000c101510 */
[----:B------:R-:W-:Y:S04]  /*7290*/  STG.E.U16 desc[UR16][R72.64], R85 ;  /* 0x0000005548007986 */ /* 0x000fe8000c101510 */
[----:B------:R0:W-:Y:S04]  /*72a0*/  STG.E.U16 desc[UR16][R74.64], R0 ;  /* 0x000000004a007986 */ /* 0x0001e8000c101510 */
[----:B------:R-:W-:Y:S04]  /*72b0*/  STG.E.U16 desc[UR16][R76.64], R86 ;  /* 0x000000564c007986 */ /* 0x000fe8000c101510 */
[----:B------:R-:W-:Y:S04]  /*72c0*/  STG.E.U16 desc[UR16][R78.64], R39 ;  /* 0x000000274e007986 */ /* 0x000fe8000c101510 */
[----:B------:R-:W-:Y:S01]  /*72d0*/  STG.E.U16 desc[UR16][R80.64], R87 ;  /* 0x0000005750007986 */ /* 0x000fe2000c101510 */
[----:B0-----:R-:W-:-:S03]  /*72e0*/  IMAD.HI R0, R37, 0x4, RZ ;  /* 0x0000000425007827 */ /* 0x001fc600078e02ff */
[----:B------:R-:W-:Y:S01]  /*72f0*/  STG.E.U16 desc[UR16][R82.64], R41 ;  /* 0x0000002952007986 */ /* 0x000fe2000c101510 */
[----:B------:R-:W-:Y:S06]  /*7300*/  BAR.SYNC.DEFER_BLOCKING 0x0 ;  /* 0x0000000000007b1d */ /* 0x000fec0000010000 */
[----:B------:R0:W-:Y:S02]  /*7310*/  STSM.16.M88 [R88], R3 ;  /* 0x0000000358007844 */ /* 0x0001e40000000000 */
[----:B------:R-:W-:Y:S01]  /*7320*/  BAR.SYNC.DEFER_BLOCKING 0x0 ;  /* 0x0000000000007b1d */ /* 0x000fe20000010000 */
[----:B0-----:R-:W-:-:S05]  /*7330*/  IADD3.X R3, PT, PT, R0, UR5, R9, P2, P3 ;  /* 0x0000000500037c10 */ /* 0x001fca00097e6409 */
[----:B------:R-:W0:Y:S04]  /*7340*/  LDSM.16.M88 R7, [R38+UR9] ;  /* 0x000000092607783b */ /* 0x000e280008000000 */
[----:B0-----:R0:W-:Y:S01]  /*7350*/  @!P0 STG.E desc[UR16][R2.64], R7 ;  /* 0x0000000702008986 */ /* 0x0011e2000c101910 */
[----:B------:R-:W-:Y:S06]  /*7360*/  BAR.SYNC.DEFER_BLOCKING 0x0 ;  /* 0x0000000000007b1d */ /* 0x000fec0000010000 */
[----:B------:R-:W-:Y:S05]  /*7370*/  @P1 BRA `(.L_x_20) ;  /* 0x0000000000a01947 */ /* 0x000fea0003800000 */
[----:B------:R-:W1:Y:S01]  /*7380*/  S2UR UR5, SR_CgaCtaId ;  /* 0x00000000000579c3 */ /* 0x000e620000008800 */
[----:B------:R-:W-:Y:S01]  /*7390*/  NOP ;  /* 0x0000000000007918 */ /* 0x000fe20000000000 */
[----:B------:R-:W-:Y:S01]  /*73a0*/  UMOV UR4, 0x50 ;  /* 0x0000005000047882 */ /* 0x000fe20000000000 */
[----:B------:R-:W-:Y:S02]  /*73b0*/  IMAD.U32 R0, RZ, RZ, UR10 ;  /* 0x0000000aff007e24 */ /* 0x000fe4000f8e00ff */
[----:B0-----:R-:W-:Y:S02]  /*73c0*/  HFMA2 R7, -RZ, RZ, 0, 5.9604644775390625e-08 ;  /* 0x00000001ff077431 */ /* 0x001fe400000001ff */
[----:B------:R-:W-:Y:S01]  /*73d0*/  IMAD.MOV.U32 R3, RZ, RZ, 0xff ;  /* 0x000000ffff037424 */ /* 0x000fe200078e00ff */
[----:B------:R-:W-:-:S04]  /*73e0*/  LOP3.LUT R0, R0, 0xffff, RZ, 0xc0, !PT ;  /* 0x0000ffff00007812 */ /* 0x000fc800078ec0ff */
[----:B------:R-:W-:-:S05]  /*73f0*/  SHF.R.U32.HI R0, RZ, 0x5, R0 ;  /* 0x00000005ff007819 */ /* 0x000fca0000011600 */
[----:B------:R-:W-:Y:S01]  /*7400*/  VIADD R2, R0, 0x10 ;  /* 0x0000001000027836 */ /* 0x000fe20000000000 */
[----:B------:R-:W-:Y:S01]  /*7410*/  SHF.L.U32 R0, R3, R0, RZ ;  /* 0x0000000003007219 */ /* 0x000fe200000006ff */
[----:B-1----:R-:W-:-:S03]  /*7420*/  ULEA UR6, UR5, UR4, 0x18 ;  /* 0x0000000405067291 */ /* 0x002fc6000f8ec0ff */
[----:B------:R-:W-:-:S04]  /*7430*/  SHF.L.U32 R3, R7, R2, RZ ;  /* 0x0000000207037219 */ /* 0x000fc800000006ff */
[----:B------:R-:W-:Y:S02]  /*7440*/  LOP3.LUT R0, R3, R0, RZ, 0xfc, !PT ;  /* 0x0000000003007212 */ /* 0x000fe400078efcff */
[----:B------:R-:W0:Y:S02]  /*7450*/  LDS R5, [UR6] ;  /* 0x00000006ff057984 */ /* 0x000e240008000800 */
[C---:B------:R-:W-:Y:S02]  /*7460*/  LOP3.LUT R2, R0.reuse, 0xffff, RZ, 0xc0, !PT ;  /* 0x0000ffff00027812 */ /* 0x040fe400078ec0ff */
[----:B0-----:R-:W-:-:S04]  /*7470*/  LOP3.LUT R3, R0, 0xffff, R5, 0x80, !PT ;  /* 0x0000ffff00037812 */ /* 0x001fc800078e8005 */
[----:B------:R-:W-:-:S13]  /*7480*/  ISETP.NE.AND P0, PT, R3, R2, PT ;  /* 0x000000020300720c */ /* 0x000fda0003f05270 */
[----:B------:R-:W-:Y:S05]  /*7490*/  @P0 BRA `(.L_x_21) ;  /* 0x0000000000500947 */ /* 0x000fea0003800000 */
[----:B------:R-:W-:Y:S02]  /*74a0*/  SHF.R.U32.HI R5, RZ, 0x10, R5 ;  /* 0x00000010ff057819 */ /* 0x000fe40000011605 */
[----:B------:R-:W-:-:S04]  /*74b0*/  SHF.R.U32.HI R2, RZ, 0x10, R0 ;  /* 0x00000010ff027819 */ /* 0x000fc80000011600 */
[----:B------:R-:W-:-:S04]  /*74c0*/  LOP3.LUT R5, R5, R2, RZ, 0xc0, !PT ;  /* 0x0000000205057212 */ /* 0x000fc800078ec0ff */
[----:B------:R-:W-:-:S13]  /*74d0*/  ISETP.NE.AND P0, PT, R5, R2, PT ;  /* 0x000000020500720c */ /* 0x000fda0003f05270 */
[----:B------:R-:W-:Y:S05]  /*74e0*/  @P0 BRA `(.L_x_22) ;  /* 0x0000000000300947 */ /* 0x000fea0003800000 */
[----:B------:R-:W-:Y:S01]  /*74f0*/  R2UR UR4, R0 ;  /* 0x00000000000472ca */ /* 0x000fe200000e0000 */
[----:B------:R-:W-:Y:S01]  /*7500*/  VOTEU.ANY UR5, UPT, PT ;  /* 0x0000000000057886 */ /* 0x000fe200038e0100 */
[----:B------:R-:W0:Y:S01]  /*7510*/  S2R R0, SR_LANEID ;  /* 0x0000000000007919 */ /* 0x000e220000000000 */
[----:B------:R-:W-:-:S10]  /*7520*/  UFLO.U32 UR5, UR5 ;  /* 0x00000005000572bd */ /* 0x000fd400080e0000 */
[----:B------:R-:W-:-:S06]  /*7530*/  ULOP3.LUT UR4, URZ, UR4, URZ, 0x33, !UPT ;  /* 0x00000004ff047292 */ /* 0x000fcc000f8e33ff */
[----:B------:R-:W-:-:S04]  /*7540*/  IMAD.U32 R2, RZ, RZ, UR4 ;  /* 0x00000004ff027e24 */ /* 0x000fc8000f8e00ff */
[----:B------:R-:W1:Y:S02]  /*7550*/  REDUX UR7, R2 ;  /* 0x00000000020773c4 */ /* 0x000e640000000000 */
[----:B------:R2:W-:Y:S01]  /*7560*/  UTCATOMSWS.AND URZ, UR4 ;  /* 0x0000000400ff79e3 */ /* 0x0005e20008000000 */
[----:B0-----:R-:W-:Y:S01]  /*7570*/  ISETP.EQ.U32.AND P0, PT, R0, UR5, PT ;  /* 0x0000000500007c0c */ /* 0x001fe2000bf02070 */
[----:B-1----:R-:W-:-:S12]  /*7580*/  IMAD.U32 R0, RZ, RZ, UR7 ;  /* 0x00000007ff007e24 */ /* 0x002fd8000f8e00ff */
[----:B------:R2:W-:Y:S01]  /*7590*/  @P0 ATOMS.AND RZ, [UR6], R0 ;  /* 0x00000000ffff098c */ /* 0x0005e2000a800006 */
[----:B------:R-:W-:Y:S05]  /*75a0*/  BRA `(.L_x_20) ;  /* 0x0000000000147947 */ /* 0x000fea0003800000 */
.L_x_22:
[----:B------:R-:W-:-:S07]  /*75b0*/  MOV R2, 0x75d0 ;  /* 0x000075d000027802 */ /* 0x000fce0000000f00 */
[----:B------:R-:W-:Y:S05]  /*75c0*/  CALL.REL.NOINC `($__internal_0_$__cuda_sm10x_tcgen05_guardrail_trap_col_being_dealloced_not_returned_by_alloc) ;  /* 0x0000000000447944 */ /* 0x000fea0003c00000 */
[----:B------:R-:W-:Y:S05]  /*75d0*/  BRA `(.L_x_20) ;  /* 0x0000000000087947 */ /* 0x000fea0003800000 */
.L_x_21:
[----:B------:R-:W-:-:S07]  /*75e0*/  MOV R2, 0x7600 ;  /* 0x0000760000027802 */ /* 0x000fce0000000f00 */
[----:B------:R-:W-:Y:S05]  /*75f0*/  CALL.REL.NOINC `($__internal_2_$__cuda_sm10x_tcgen05_guardrail_trap_unallocated_columns_being_dealloced) ;  /* 0x0000000000507944 */ /* 0x000fea0003c00000 */
.L_x_20:
[----:B------:R-:W-:Y:S01]  /*7600*/  NOP ;  /* 0x0000000000007918 */ /* 0x000fe20000000000 */
[----:B--2---:R-:W-:Y:S05]  /*7610*/  EXIT ;  /* 0x000000000000794d */ /* 0x004fea0003800000 */
.L_x_8:
[----:B------:R-:W1:Y:S02]  /*7620*/  SYNCS.PHASECHK.TRANS64.TRYWAIT P0, [UR9+0x8000], RZ ;  /* 0x008000ffff0075a7 */ /* 0x000e640008001109 */
[----:B-1----:R-:W-:Y:S05]  /*7630*/  @!P0 BRA `(.L_x_8) ;  /* 0xfffffffc00f88947 */ /* 0x002fea000383ffff */
[----:B------:R-:W-:Y:S05]  /*7640*/  BRA `(.L_x_7) ;  /* 0xffffffac003c7947 */ /* 0x000fea000383ffff */
.L_x_14:
[----:B------:R-:W1:Y:S02]  /*7650*/  SYNCS.PHASECHK.TRANS64.TRYWAIT P3, [UR9+0x10010], RZ ;  /* 0x010010ffff0075a7 */ /* 0x000e640008061109 */
[----:B-1----:R-:W-:Y:S05]  /*7660*/  @!P3 BRA `(.L_x_14) ;  /* 0xfffffffc00f8b947 */ /* 0x002fea000383ffff */
[----:B------:R-:W-:Y:S05]  /*7670*/  BRA `(.L_x_23) ;  /* 0xffffffd000d07947 */ /* 0x000fea000383ffff */
.L_x_15:
[----:B------:R-:W1:Y:S02]  /*7680*/  SYNCS.PHASECHK.TRANS64.TRYWAIT P3, [UR12], R20 ;  /* 0x00000014ff0075a7 */ /* 0x000e64000806110c */
[----:B-1----:R-:W-:Y:S05]  /*7690*/  @!P3 BRA `(.L_x_15) ;  /* 0xfffffffc00f8b947 */ /* 0x002fea000383ffff */
[----:B------:R-:W-:Y:S05]  /*76a0*/  BRA `(.L_x_24) ;  /* 0xffffffd800a07947 */ /* 0x000fea000383ffff */
.L_x_19:
[----:B------:R-:W0:Y:S02]  /*76b0*/  SYNCS.PHASECHK.TRANS64.TRYWAIT P0, [UR12], R4 ;  /* 0x00000004ff0075a7 */ /* 0x000e24000800110c */
[----:B0-----:R-:W-:Y:S05]  /*76c0*/  @!P0 BRA `(.L_x_19) ;  /* 0xfffffffc00f88947 */ /* 0x001fea000383ffff */
[----:B------:R-:W-:Y:S05]  /*76d0*/  BRA `(.L_x_18) ;  /* 0xffffffe400c87947 */ /* 0x000fea000383ffff */
        .weak           $__internal_0_$__cuda_sm10x_tcgen05_guardrail_trap_col_being_dealloced_not_returned_by_alloc
        .type           $__internal_0_$__cuda_sm10x_tcgen05_guardrail_trap_col_being_dealloced_not_returned_by_alloc,@function
        .size           $__internal_0_$__cuda_sm10x_tcgen05_guardrail_trap_col_being_dealloced_not_returned_by_alloc,($__internal_1_$__cuda_sm10x_tcgen05_guardrail_trap_phase_invalid_during_alloc - $__internal_0_$__cuda_sm10x_tcgen05_guardrail_trap_col_being_dealloced_not_returned_by_alloc)
$__internal_0_$__cuda_sm10x_tcgen05_guardrail_trap_col_being_dealloced_not_returned_by_alloc:
[----:B------:R-:W-:Y:S05]  /*76e0*/  BPT.TRAP 0x1 ;  /* 0x000000040000795c */ /* 0x000fea0000300000 */
[----:B------:R-:W-:-:S04]  /*76f0*/  MOV R3, 0x0 ;  /* 0x0000000000037802 */ /* 0x000fc80000000f00 */
[----:B------:R-:W-:Y:S05]  /*7700*/  RET.REL.NODEC R2 `(attn_fwd) ;  /* 0xffffff88023c7950 */ /* 0x000fea0003c3ffff */
        .weak           $__internal_1_$__cuda_sm10x_tcgen05_guardrail_trap_phase_invalid_during_alloc
        .type           $__internal_1_$__cuda_sm10x_tcgen05_guardrail_trap_phase_invalid_during_alloc,@function
        .size           $__internal_1_$__cuda_sm10x_tcgen05_guardrail_trap_phase_invalid_during_alloc,($__internal_2_$__cuda_sm10x_tcgen05_guardrail_trap_unallocated_columns_being_dealloced - $__internal_1_$__cuda_sm10x_tcgen05_guardrail_trap_phase_invalid_during_alloc)
$__internal_1_$__cuda_sm10x_tcgen05_guardrail_trap_phase_invalid_during_alloc:
[----:B------:R-:W-:Y:S05]  /*7710*/  BPT.TRAP 0x1 ;  /* 0x000000040000795c */ /* 0x000fea0000300000 */
[----:B------:R-:W-:-:S04]  /*7720*/  IMAD.MOV.U32 R3, RZ, RZ, 0x0 ;  /* 0x00000000ff037424 */ /* 0x000fc800078e00ff */
[----:B------:R-:W-:Y:S05]  /*7730*/  RET.REL.NODEC R2 `(attn_fwd) ;  /* 0xffffff8802307950 */ /* 0x000fea0003c3ffff */
        .weak           $__internal_2_$__cuda_sm10x_tcgen05_guardrail_trap_unallocated_columns_being_dealloced
        .type           $__internal_2_$__cuda_sm10x_tcgen05_guardrail_trap_unallocated_columns_being_dealloced,@function
        .size           $__internal_2_$__cuda_sm10x_tcgen05_guardrail_trap_unallocated_columns_being_dealloced,(.L_x_28 - $__internal_2_$__cuda_sm10x_tcgen05_guardrail_trap_unallocated_columns_being_dealloced)
$__internal_2_$__cuda_sm10x_tcgen05_guardrail_trap_unallocated_columns_being_dealloced:
[----:B------:R-:W-:Y:S05]  /*7740*/  BPT.TRAP 0x1 ;  /* 0x000000040000795c */ /* 0x000fea0000300000 */
[----:B------:R-:W-:-:S04]  /*7750*/  IMAD.MOV.U32 R3, RZ, RZ, 0x0 ;  /* 0x00000000ff037424 */ /* 0x000fc800078e00ff */
[----:B------:R-:W-:Y:S05]  /*7760*/  RET.REL.NODEC R2 `(attn_fwd) ;  /* 0xffffff8802247950 */ /* 0x000fea0003c3ffff */
.L_x_25:
[----:B------:R-:W-:-:S00]  /*7770*/  BRA `(.L_x_25) ;  /* 0xfffffffc00fc7947 */ /* 0x000fc0000383ffff */
[----:B------:R-:W-:-:S00]  /*7780*/  NOP ;  /* 0x0000000000007918 */ /* 0x000fc00000000000 */
[----:B------:R-:W-:-:S00]  /*7790*/  NOP ;  /* 0x0000000000007918 */ /* 0x000fc00000000000 */
[----:B------:R-:W-:-:S00]  /*77a0*/  NOP ;  /* 0x0000000000007918 */ /* 0x000fc00000000000 */
[----:B------:R-:W-:-:S00]  /*77b0*/  NOP ;  /* 0x0000000000007918 */ /* 0x000fc00000000000 */
[----:B------:R-:W-:-:S00]  /*77c0*/  NOP ;  /* 0x0000000000007918 */ /* 0x000fc00000000000 */
[----:B------:R-:W-:-:S00]  /*77d0*/  NOP ;  /* 0x0000000000007918 */ /* 0x000fc00000000000 */
[----:B------:R-:W-:-:S00]  /*77e0*/  NOP ;  /* 0x0000000000007918 */ /* 0x000fc00000000000 */
[----:B------:R-:W-:-:S00]  /*77f0*/  NOP ;  /* 0x0000000000007918 */ /* 0x000fc00000000000 */
.L_x_28:


//--------------------- .nv.global.init           --------------------------
	.section	.nv.global.init,"aw",@progbits
.nv.global.init:
	.type		_$_str,@object
	.size		_$_str,(.L_3 - _$_str)
_$_str:
        /*0000*/ 	.byte	0x5f, 0x5f, 0x43, 0x55, 0x44, 0x41, 0x5f, 0x46, 0x54, 0x5a, 0x00
.L_3:


//--------------------- .nv.shared.attn_fwd       --------------------------
	.section	.nv.shared.attn_fwd,"aw",@nobits
	.sectionflags	@""
	.align	16
	.zero		1024


//--------------------- .nv.shared.reserved.0     --------------------------
	.section	.nv.shared.reserved.0,"aw",@nobits
	.align	8
	.weak		__nv_reservedSMEM_offset_0_alias
	.size		__nv_reservedSMEM_offset_0_alias, 0, 64
	.other		__nv_reservedSMEM_offset_0_alias,@"STO_CUDA_RESERVED_SHARED STV_DEFAULT"
__nv_reservedSMEM_offset_0_alias:
	.zero		0
.nv.shared.reserved.0:
	.zero		64
	.weak		__nv_reservedSMEM_allocation_phase
	.type		__nv_reservedSMEM_allocation_phase,@object
	.size		__nv_reservedSMEM_allocation_phase,(.L_0 - __nv_reservedSMEM_allocation_phase)
__nv_reservedSMEM_allocation_phase:
	.zero		1
.L_0:
	.zero		7
	.weak		__nv_reservedSMEM_devtool_atexit_pc
	.type		__nv_reservedSMEM_devtool_atexit_pc,@object
	.size		__nv_reservedSMEM_devtool_atexit_pc,(__nv_reservedSMEM_allocation_mask - __nv_reservedSMEM_devtool_atexit_pc)
__nv_reservedSMEM_devtool_atexit_pc:
	.zero		8
	.weak		__nv_reservedSMEM_allocation_mask
	.type		__nv_reservedSMEM_allocation_mask,@object
	.size		__nv_reservedSMEM_allocation_mask,(.L_2 - __nv_reservedSMEM_allocation_mask)
__nv_reservedSMEM_allocation_mask:
	.zero		4
.L_2:


//--------------------- .nv.constant0.attn_fwd    --------------------------
	.section	.nv.constant0.attn_fwd,"a",@progbits
	.sectionflags	@""
	.align	4
.nv.constant0.attn_fwd:
	.zero		1032


//--------------------- SYMBOLS --------------------------

	.type		.nv.reservedSmem.offset0,@object
	.size		.nv.reservedSmem.offset0,0x4
	.type		.nv.reservedSmem.cap,@object
	.size		.nv.reservedSmem.cap,0x4
